//
// Generated by NVIDIA NVVM Compiler
//
// Compiler Build ID: CL-36424714
// Cuda compilation tools, release 13.0, V13.0.88
// Based on NVVM 20.0.0
//

.version 9.0
.target sm_100
.address_size 64

	// .globl	_Z23kernel_variance_forwardPfS_S_iiii
.func  (.param .b64 func_retval0) __internal_accurate_pow
(
	.param .b64 __internal_accurate_pow_param_0
)
;

.visible .entry _Z23kernel_variance_forwardPfS_S_iiii(
	.param .u64 .ptr .align 1 _Z23kernel_variance_forwardPfS_S_iiii_param_0,
	.param .u64 .ptr .align 1 _Z23kernel_variance_forwardPfS_S_iiii_param_1,
	.param .u64 .ptr .align 1 _Z23kernel_variance_forwardPfS_S_iiii_param_2,
	.param .u32 _Z23kernel_variance_forwardPfS_S_iiii_param_3,
	.param .u32 _Z23kernel_variance_forwardPfS_S_iiii_param_4,
	.param .u32 _Z23kernel_variance_forwardPfS_S_iiii_param_5,
	.param .u32 _Z23kernel_variance_forwardPfS_S_iiii_param_6
)
{
	.reg .pred 	%p<94>;
	.reg .b32 	%r<146>;
	.reg .b32 	%f<48>;
	.reg .b64 	%rd<29>;
	.reg .b64 	%fd<128>;

	ld.param.u64 	%rd8, [_Z23kernel_variance_forwardPfS_S_iiii_param_0];
	ld.param.u32 	%r40, [_Z23kernel_variance_forwardPfS_S_iiii_param_3];
	ld.param.u32 	%r37, [_Z23kernel_variance_forwardPfS_S_iiii_param_4];
	ld.param.u32 	%r38, [_Z23kernel_variance_forwardPfS_S_iiii_param_5];
	ld.param.u32 	%r39, [_Z23kernel_variance_forwardPfS_S_iiii_param_6];
	cvta.to.global.u64 	%rd1, %rd8;
	mov.u32 	%r41, %ntid.x;
	mov.u32 	%r42, %nctaid.x;
	mul.lo.s32 	%r1, %r41, %r42;
	mov.u32 	%r43, %tid.x;
	mov.u32 	%r44, %ctaid.x;
	mad.lo.s32 	%r144, %r44, %r41, %r43;
	mul.lo.s32 	%r45, %r37, %r40;
	mul.lo.s32 	%r3, %r45, %r38;
	setp.ge.s32 	%p2, %r144, %r3;
	@%p2 bra 	$L__BB0_62;
	mul.lo.s32 	%r46, %r38, %r37;
	mul.lo.s32 	%r4, %r46, %r39;
	setp.lt.s32 	%p3, %r4, 1;
	mov.f64 	%fd43, 0d4000000000000000;
	{
	.reg .b32 %temp; 
	mov.b64 	{%temp, %r5}, %fd43;
	}
	and.b32  	%r6, %r5, 2146435072;
	setp.eq.s32 	%p4, %r6, 1062207488;
	setp.lt.s32 	%p5, %r5, 0;
	selp.b32 	%r7, 0, 2146435072, %p5;
	and.b32  	%r47, %r5, 2147483647;
	setp.ne.s32 	%p6, %r47, 1071644672;
	and.pred  	%p1, %p4, %p6;
	or.b32  	%r8, %r7, -2147483648;
	cvt.rn.f32.s32 	%f1, %r4;
	@%p3 bra 	$L__BB0_47;
$L__BB0_2:
	rem.s32 	%r67, %r144, %r4;
	setp.ne.s32 	%p17, %r67, 0;
	@%p17 bra 	$L__BB0_46;
	ld.param.u64 	%rd28, [_Z23kernel_variance_forwardPfS_S_iiii_param_2];
	setp.lt.u32 	%p18, %r4, 4;
	div.s32 	%r69, %r144, %r4;
	mul.wide.s32 	%rd19, %r69, 4;
	add.s64 	%rd2, %rd1, %rd19;
	cvta.to.global.u64 	%rd20, %rd28;
	add.s64 	%rd3, %rd20, %rd19;
	ld.global.f32 	%f47, [%rd2];
	mov.b32 	%r141, 0;
	@%p18 bra 	$L__BB0_26;
	and.b32  	%r70, %r4, 2147483644;
	neg.s32 	%r140, %r70;
	mov.u32 	%r139, %r144;
$L__BB0_5:
	ld.param.u64 	%rd26, [_Z23kernel_variance_forwardPfS_S_iiii_param_1];
	setp.lt.s32 	%p19, %r5, 0;
	setp.eq.s32 	%p20, %r6, 1062207488;
	mul.wide.s32 	%rd21, %r139, 4;
	cvta.to.global.u64 	%rd22, %rd26;
	add.s64 	%rd23, %rd22, %rd21;
	add.s64 	%rd4, %rd23, 8;
	ld.global.f32 	%f30, [%rd23];
	ld.global.f32 	%f31, [%rd3];
	sub.f32 	%f4, %f30, %f31;
	cvt.f64.f32 	%fd1, %f4;
	{
	.reg .b32 %temp; 
	mov.b64 	{%temp, %r12}, %fd1;
	}
	abs.f64 	%fd2, %fd1;
	{ // callseq 0, 0
	.param .b64 param0;
	st.param.f64 	[param0], %fd2;
	.param .b64 retval0;
	call.uni (retval0), 
	__internal_accurate_pow, 
	(
	param0
	);
	ld.param.f64 	%fd44, [retval0];
	} // callseq 0
	setp.lt.s32 	%p22, %r12, 0;
	neg.f64 	%fd46, %fd44;
	selp.f64 	%fd47, %fd46, %fd44, %p20;
	selp.f64 	%fd48, %fd47, %fd44, %p22;
	setp.eq.f32 	%p23, %f4, 0f00000000;
	selp.b32 	%r71, %r12, 0, %p20;
	or.b32  	%r72, %r71, 2146435072;
	selp.b32 	%r73, %r72, %r71, %p19;
	mov.b32 	%r74, 0;
	mov.b64 	%fd49, {%r74, %r73};
	selp.f64 	%fd121, %fd49, %fd48, %p23;
	add.f64 	%fd50, %fd1, 0d4000000000000000;
	{
	.reg .b32 %temp; 
	mov.b64 	{%temp, %r75}, %fd50;
	}
	and.b32  	%r76, %r75, 2146435072;
	setp.ne.s32 	%p24, %r76, 2146435072;
	@%p24 bra 	$L__BB0_10;
	setp.nan.f32 	%p25, %f4, %f4;
	@%p25 bra 	$L__BB0_9;
	setp.neu.f64 	%p26, %fd2, 0d7FF0000000000000;
	@%p26 bra 	$L__BB0_10;
	setp.lt.s32 	%p27, %r12, 0;
	selp.b32 	%r77, %r8, %r7, %p1;
	selp.b32 	%r78, %r77, %r7, %p27;
	mov.b32 	%r79, 0;
	mov.b64 	%fd121, {%r79, %r78};
	bra.uni 	$L__BB0_10;
$L__BB0_9:
	mov.f64 	%fd51, 0d4000000000000000;
	add.rn.f64 	%fd121, %fd1, %fd51;
$L__BB0_10:
	setp.lt.s32 	%p28, %r5, 0;
	setp.eq.s32 	%p29, %r6, 1062207488;
	setp.eq.f32 	%p31, %f4, 0f3F800000;
	selp.f64 	%fd52, 0d3FF0000000000000, %fd121, %p31;
	cvt.f64.f32 	%fd53, %f47;
	add.f64 	%fd54, %fd52, %fd53;
	cvt.rn.f32.f64 	%f5, %fd54;
	st.global.f32 	[%rd2], %f5;
	ld.global.f32 	%f32, [%rd4+-4];
	ld.global.f32 	%f33, [%rd3];
	sub.f32 	%f6, %f32, %f33;
	cvt.f64.f32 	%fd7, %f6;
	{
	.reg .b32 %temp; 
	mov.b64 	{%temp, %r13}, %fd7;
	}
	abs.f64 	%fd8, %fd7;
	{ // callseq 1, 0
	.param .b64 param0;
	st.param.f64 	[param0], %fd8;
	.param .b64 retval0;
	call.uni (retval0), 
	__internal_accurate_pow, 
	(
	param0
	);
	ld.param.f64 	%fd55, [retval0];
	} // callseq 1
	setp.lt.s32 	%p32, %r13, 0;
	neg.f64 	%fd57, %fd55;
	selp.f64 	%fd58, %fd57, %fd55, %p29;
	selp.f64 	%fd59, %fd58, %fd55, %p32;
	setp.eq.f32 	%p33, %f6, 0f00000000;
	selp.b32 	%r80, %r13, 0, %p29;
	or.b32  	%r81, %r80, 2146435072;
	selp.b32 	%r82, %r81, %r80, %p28;
	mov.b32 	%r83, 0;
	mov.b64 	%fd60, {%r83, %r82};
	selp.f64 	%fd122, %fd60, %fd59, %p33;
	add.f64 	%fd61, %fd7, 0d4000000000000000;
	{
	.reg .b32 %temp; 
	mov.b64 	{%temp, %r84}, %fd61;
	}
	and.b32  	%r85, %r84, 2146435072;
	setp.ne.s32 	%p34, %r85, 2146435072;
	@%p34 bra 	$L__BB0_15;
	setp.nan.f32 	%p35, %f6, %f6;
	@%p35 bra 	$L__BB0_14;
	setp.neu.f64 	%p36, %fd8, 0d7FF0000000000000;
	@%p36 bra 	$L__BB0_15;
	setp.lt.s32 	%p37, %r13, 0;
	selp.b32 	%r86, %r8, %r7, %p1;
	selp.b32 	%r87, %r86, %r7, %p37;
	mov.b32 	%r88, 0;
	mov.b64 	%fd122, {%r88, %r87};
	bra.uni 	$L__BB0_15;
$L__BB0_14:
	mov.f64 	%fd62, 0d4000000000000000;
	add.rn.f64 	%fd122, %fd7, %fd62;
$L__BB0_15:
	setp.lt.s32 	%p38, %r5, 0;
	setp.eq.s32 	%p39, %r6, 1062207488;
	setp.eq.f32 	%p41, %f6, 0f3F800000;
	selp.f64 	%fd63, 0d3FF0000000000000, %fd122, %p41;
	cvt.f64.f32 	%fd64, %f5;
	add.f64 	%fd65, %fd63, %fd64;
	cvt.rn.f32.f64 	%f7, %fd65;
	st.global.f32 	[%rd2], %f7;
	ld.global.f32 	%f34, [%rd4];
	ld.global.f32 	%f35, [%rd3];
	sub.f32 	%f8, %f34, %f35;
	cvt.f64.f32 	%fd13, %f8;
	{
	.reg .b32 %temp; 
	mov.b64 	{%temp, %r14}, %fd13;
	}
	abs.f64 	%fd14, %fd13;
	{ // callseq 2, 0
	.param .b64 param0;
	st.param.f64 	[param0], %fd14;
	.param .b64 retval0;
	call.uni (retval0), 
	__internal_accurate_pow, 
	(
	param0
	);
	ld.param.f64 	%fd66, [retval0];
	} // callseq 2
	setp.lt.s32 	%p42, %r14, 0;
	neg.f64 	%fd68, %fd66;
	selp.f64 	%fd69, %fd68, %fd66, %p39;
	selp.f64 	%fd70, %fd69, %fd66, %p42;
	setp.eq.f32 	%p43, %f8, 0f00000000;
	selp.b32 	%r89, %r14, 0, %p39;
	or.b32  	%r90, %r89, 2146435072;
	selp.b32 	%r91, %r90, %r89, %p38;
	mov.b32 	%r92, 0;
	mov.b64 	%fd71, {%r92, %r91};
	selp.f64 	%fd123, %fd71, %fd70, %p43;
	add.f64 	%fd72, %fd13, 0d4000000000000000;
	{
	.reg .b32 %temp; 
	mov.b64 	{%temp, %r93}, %fd72;
	}
	and.b32  	%r94, %r93, 2146435072;
	setp.ne.s32 	%p44, %r94, 2146435072;
	@%p44 bra 	$L__BB0_20;
	setp.nan.f32 	%p45, %f8, %f8;
	@%p45 bra 	$L__BB0_19;
	setp.neu.f64 	%p46, %fd14, 0d7FF0000000000000;
	@%p46 bra 	$L__BB0_20;
	setp.lt.s32 	%p47, %r14, 0;
	selp.b32 	%r95, %r8, %r7, %p1;
	selp.b32 	%r96, %r95, %r7, %p47;
	mov.b32 	%r97, 0;
	mov.b64 	%fd123, {%r97, %r96};
	bra.uni 	$L__BB0_20;
$L__BB0_19:
	mov.f64 	%fd73, 0d4000000000000000;
	add.rn.f64 	%fd123, %fd13, %fd73;
$L__BB0_20:
	setp.lt.s32 	%p48, %r5, 0;
	setp.eq.s32 	%p49, %r6, 1062207488;
	setp.eq.f32 	%p51, %f8, 0f3F800000;
	selp.f64 	%fd74, 0d3FF0000000000000, %fd123, %p51;
	cvt.f64.f32 	%fd75, %f7;
	add.f64 	%fd76, %fd74, %fd75;
	cvt.rn.f32.f64 	%f9, %fd76;
	st.global.f32 	[%rd2], %f9;
	ld.global.f32 	%f36, [%rd4+4];
	ld.global.f32 	%f37, [%rd3];
	sub.f32 	%f10, %f36, %f37;
	cvt.f64.f32 	%fd19, %f10;
	{
	.reg .b32 %temp; 
	mov.b64 	{%temp, %r15}, %fd19;
	}
	abs.f64 	%fd20, %fd19;
	{ // callseq 3, 0
	.param .b64 param0;
	st.param.f64 	[param0], %fd20;
	.param .b64 retval0;
	call.uni (retval0), 
	__internal_accurate_pow, 
	(
	param0
	);
	ld.param.f64 	%fd77, [retval0];
	} // callseq 3
	setp.lt.s32 	%p52, %r15, 0;
	neg.f64 	%fd79, %fd77;
	selp.f64 	%fd80, %fd79, %fd77, %p49;
	selp.f64 	%fd81, %fd80, %fd77, %p52;
	setp.eq.f32 	%p53, %f10, 0f00000000;
	selp.b32 	%r98, %r15, 0, %p49;
	or.b32  	%r99, %r98, 2146435072;
	selp.b32 	%r100, %r99, %r98, %p48;
	mov.b32 	%r101, 0;
	mov.b64 	%fd82, {%r101, %r100};
	selp.f64 	%fd124, %fd82, %fd81, %p53;
	add.f64 	%fd83, %fd19, 0d4000000000000000;
	{
	.reg .b32 %temp; 
	mov.b64 	{%temp, %r102}, %fd83;
	}
	and.b32  	%r103, %r102, 2146435072;
	setp.ne.s32 	%p54, %r103, 2146435072;
	@%p54 bra 	$L__BB0_25;
	setp.nan.f32 	%p55, %f10, %f10;
	@%p55 bra 	$L__BB0_24;
	setp.neu.f64 	%p56, %fd20, 0d7FF0000000000000;
	@%p56 bra 	$L__BB0_25;
	setp.lt.s32 	%p57, %r15, 0;
	selp.b32 	%r104, %r8, %r7, %p1;
	selp.b32 	%r105, %r104, %r7, %p57;
	mov.b32 	%r106, 0;
	mov.b64 	%fd124, {%r106, %r105};
	bra.uni 	$L__BB0_25;
$L__BB0_24:
	mov.f64 	%fd84, 0d4000000000000000;
	add.rn.f64 	%fd124, %fd19, %fd84;
$L__BB0_25:
	and.b32  	%r141, %r4, 2147483644;
	setp.eq.f32 	%p58, %f10, 0f3F800000;
	selp.f64 	%fd85, 0d3FF0000000000000, %fd124, %p58;
	cvt.f64.f32 	%fd86, %f9;
	add.f64 	%fd87, %fd85, %fd86;
	cvt.rn.f32.f64 	%f47, %fd87;
	st.global.f32 	[%rd2], %f47;
	add.s32 	%r140, %r140, 4;
	add.s32 	%r139, %r139, 4;
	setp.eq.s32 	%p59, %r140, 0;
	@%p59 bra 	$L__BB0_26;
	bra.uni 	$L__BB0_5;
$L__BB0_26:
	and.b32  	%r107, %r4, 3;
	setp.eq.s32 	%p60, %r107, 0;
	@%p60 bra 	$L__BB0_45;
	ld.param.u64 	%rd27, [_Z23kernel_variance_forwardPfS_S_iiii_param_1];
	setp.lt.s32 	%p61, %r5, 0;
	setp.eq.s32 	%p62, %r6, 1062207488;
	add.s32 	%r108, %r141, %r144;
	cvta.to.global.u64 	%rd24, %rd27;
	mul.wide.s32 	%rd25, %r108, 4;
	add.s64 	%rd5, %rd24, %rd25;
	ld.global.f32 	%f38, [%rd5];
	ld.global.f32 	%f39, [%rd3];
	sub.f32 	%f13, %f38, %f39;
	cvt.f64.f32 	%fd25, %f13;
	{
	.reg .b32 %temp; 
	mov.b64 	{%temp, %r22}, %fd25;
	}
	abs.f64 	%fd26, %fd25;
	{ // callseq 4, 0
	.param .b64 param0;
	st.param.f64 	[param0], %fd26;
	.param .b64 retval0;
	call.uni (retval0), 
	__internal_accurate_pow, 
	(
	param0
	);
	ld.param.f64 	%fd88, [retval0];
	} // callseq 4
	setp.lt.s32 	%p64, %r22, 0;
	neg.f64 	%fd90, %fd88;
	selp.f64 	%fd91, %fd90, %fd88, %p62;
	selp.f64 	%fd92, %fd91, %fd88, %p64;
	setp.eq.f32 	%p65, %f13, 0f00000000;
	selp.b32 	%r109, %r22, 0, %p62;
	or.b32  	%r110, %r109, 2146435072;
	selp.b32 	%r111, %r110, %r109, %p61;
	mov.b32 	%r112, 0;
	mov.b64 	%fd93, {%r112, %r111};
	selp.f64 	%fd125, %fd93, %fd92, %p65;
	add.f64 	%fd94, %fd25, 0d4000000000000000;
	{
	.reg .b32 %temp; 
	mov.b64 	{%temp, %r113}, %fd94;
	}
	and.b32  	%r114, %r113, 2146435072;
	setp.ne.s32 	%p66, %r114, 2146435072;
	@%p66 bra 	$L__BB0_32;
	setp.nan.f32 	%p67, %f13, %f13;
	@%p67 bra 	$L__BB0_31;
	setp.neu.f64 	%p68, %fd26, 0d7FF0000000000000;
	@%p68 bra 	$L__BB0_32;
	setp.lt.s32 	%p69, %r22, 0;
	selp.b32 	%r115, %r8, %r7, %p1;
	selp.b32 	%r116, %r115, %r7, %p69;
	mov.b32 	%r117, 0;
	mov.b64 	%fd125, {%r117, %r116};
	bra.uni 	$L__BB0_32;
$L__BB0_31:
	mov.f64 	%fd95, 0d4000000000000000;
	add.rn.f64 	%fd125, %fd25, %fd95;
$L__BB0_32:
	setp.eq.s32 	%p70, %r107, 1;
	setp.eq.f32 	%p71, %f13, 0f3F800000;
	selp.f64 	%fd96, 0d3FF0000000000000, %fd125, %p71;
	cvt.f64.f32 	%fd97, %f47;
	add.f64 	%fd98, %fd96, %fd97;
	cvt.rn.f32.f64 	%f47, %fd98;
	st.global.f32 	[%rd2], %f47;
	@%p70 bra 	$L__BB0_45;
	setp.lt.s32 	%p72, %r5, 0;
	setp.eq.s32 	%p73, %r6, 1062207488;
	ld.global.f32 	%f40, [%rd5+4];
	ld.global.f32 	%f41, [%rd3];
	sub.f32 	%f15, %f40, %f41;
	cvt.f64.f32 	%fd31, %f15;
	{
	.reg .b32 %temp; 
	mov.b64 	{%temp, %r23}, %fd31;
	}
	abs.f64 	%fd32, %fd31;
	{ // callseq 5, 0
	.param .b64 param0;
	st.param.f64 	[param0], %fd32;
	.param .b64 retval0;
	call.uni (retval0), 
	__internal_accurate_pow, 
	(
	param0
	);
	ld.param.f64 	%fd99, [retval0];
	} // callseq 5
	setp.lt.s32 	%p75, %r23, 0;
	neg.f64 	%fd101, %fd99;
	selp.f64 	%fd102, %fd101, %fd99, %p73;
	selp.f64 	%fd103, %fd102, %fd99, %p75;
	setp.eq.f32 	%p76, %f15, 0f00000000;
	selp.b32 	%r119, %r23, 0, %p73;
	or.b32  	%r120, %r119, 2146435072;
	selp.b32 	%r121, %r120, %r119, %p72;
	mov.b32 	%r122, 0;
	mov.b64 	%fd104, {%r122, %r121};
	selp.f64 	%fd126, %fd104, %fd103, %p76;
	add.f64 	%fd105, %fd31, 0d4000000000000000;
	{
	.reg .b32 %temp; 
	mov.b64 	{%temp, %r123}, %fd105;
	}
	and.b32  	%r124, %r123, 2146435072;
	setp.ne.s32 	%p77, %r124, 2146435072;
	@%p77 bra 	$L__BB0_38;
	setp.nan.f32 	%p78, %f15, %f15;
	@%p78 bra 	$L__BB0_37;
	setp.neu.f64 	%p79, %fd32, 0d7FF0000000000000;
	@%p79 bra 	$L__BB0_38;
	setp.lt.s32 	%p80, %r23, 0;
	selp.b32 	%r125, %r8, %r7, %p1;
	selp.b32 	%r126, %r125, %r7, %p80;
	mov.b32 	%r127, 0;
	mov.b64 	%fd126, {%r127, %r126};
	bra.uni 	$L__BB0_38;
$L__BB0_37:
	mov.f64 	%fd106, 0d4000000000000000;
	add.rn.f64 	%fd126, %fd31, %fd106;
$L__BB0_38:
	setp.eq.s32 	%p81, %r107, 2;
	setp.eq.f32 	%p82, %f15, 0f3F800000;
	selp.f64 	%fd107, 0d3FF0000000000000, %fd126, %p82;
	cvt.f64.f32 	%fd108, %f47;
	add.f64 	%fd109, %fd107, %fd108;
	cvt.rn.f32.f64 	%f47, %fd109;
	st.global.f32 	[%rd2], %f47;
	@%p81 bra 	$L__BB0_45;
	setp.lt.s32 	%p83, %r5, 0;
	setp.eq.s32 	%p84, %r6, 1062207488;
	ld.global.f32 	%f42, [%rd5+8];
	ld.global.f32 	%f43, [%rd3];
	sub.f32 	%f17, %f42, %f43;
	cvt.f64.f32 	%fd37, %f17;
	{
	.reg .b32 %temp; 
	mov.b64 	{%temp, %r24}, %fd37;
	}
	abs.f64 	%fd38, %fd37;
	{ // callseq 6, 0
	.param .b64 param0;
	st.param.f64 	[param0], %fd38;
	.param .b64 retval0;
	call.uni (retval0), 
	__internal_accurate_pow, 
	(
	param0
	);
	ld.param.f64 	%fd110, [retval0];
	} // callseq 6
	setp.lt.s32 	%p86, %r24, 0;
	neg.f64 	%fd112, %fd110;
	selp.f64 	%fd113, %fd112, %fd110, %p84;
	selp.f64 	%fd114, %fd113, %fd110, %p86;
	setp.eq.f32 	%p87, %f17, 0f00000000;
	selp.b32 	%r129, %r24, 0, %p84;
	or.b32  	%r130, %r129, 2146435072;
	selp.b32 	%r131, %r130, %r129, %p83;
	mov.b32 	%r132, 0;
	mov.b64 	%fd115, {%r132, %r131};
	selp.f64 	%fd127, %fd115, %fd114, %p87;
	add.f64 	%fd116, %fd37, 0d4000000000000000;
	{
	.reg .b32 %temp; 
	mov.b64 	{%temp, %r133}, %fd116;
	}
	and.b32  	%r134, %r133, 2146435072;
	setp.ne.s32 	%p88, %r134, 2146435072;
	@%p88 bra 	$L__BB0_44;
	setp.nan.f32 	%p89, %f17, %f17;
	@%p89 bra 	$L__BB0_43;
	setp.neu.f64 	%p90, %fd38, 0d7FF0000000000000;
	@%p90 bra 	$L__BB0_44;
	setp.lt.s32 	%p91, %r24, 0;
	selp.b32 	%r135, %r8, %r7, %p1;
	selp.b32 	%r136, %r135, %r7, %p91;
	mov.b32 	%r137, 0;
	mov.b64 	%fd127, {%r137, %r136};
	bra.uni 	$L__BB0_44;
$L__BB0_43:
	mov.f64 	%fd117, 0d4000000000000000;
	add.rn.f64 	%fd127, %fd37, %fd117;
$L__BB0_44:
	setp.eq.f32 	%p92, %f17, 0f3F800000;
	selp.f64 	%fd118, 0d3FF0000000000000, %fd127, %p92;
	cvt.f64.f32 	%fd119, %f47;
	add.f64 	%fd120, %fd118, %fd119;
	cvt.rn.f32.f64 	%f47, %fd120;
$L__BB0_45:
	div.rn.f32 	%f44, %f47, %f1;
	st.global.f32 	[%rd2], %f44;
$L__BB0_46:
	add.s32 	%r144, %r144, %r1;
	setp.lt.s32 	%p93, %r144, %r3;
	@%p93 bra 	$L__BB0_2;
	bra.uni 	$L__BB0_62;
$L__BB0_47:
	add.s32 	%r48, %r144, %r1;
	max.s32 	%r49, %r3, %r48;
	setp.lt.s32 	%p7, %r48, %r3;
	selp.u32 	%r50, 1, 0, %p7;
	add.s32 	%r51, %r48, %r50;
	sub.s32 	%r52, %r49, %r51;
	div.u32 	%r53, %r52, %r1;
	add.s32 	%r25, %r53, %r50;
	and.b32  	%r54, %r25, 3;
	setp.eq.s32 	%p8, %r54, 3;
	@%p8 bra 	$L__BB0_52;
	add.s32 	%r56, %r25, 1;
	and.b32  	%r26, %r56, 3;
	mov.b32 	%r143, 0;
$L__BB0_49:
	.pragma "nounroll";
	rem.s32 	%r57, %r144, %r4;
	setp.ne.s32 	%p9, %r57, 0;
	@%p9 bra 	$L__BB0_51;
	div.s32 	%r58, %r144, %r4;
	mul.wide.s32 	%rd9, %r58, 4;
	add.s64 	%rd10, %rd1, %rd9;
	ld.global.f32 	%f20, [%rd10];
	div.rn.f32 	%f21, %f20, %f1;
	st.global.f32 	[%rd10], %f21;
$L__BB0_51:
	add.s32 	%r144, %r144, %r1;
	add.s32 	%r143, %r143, 1;
	setp.ne.s32 	%p10, %r143, %r26;
	@%p10 bra 	$L__BB0_49;
$L__BB0_52:
	setp.lt.u32 	%p11, %r25, 3;
	@%p11 bra 	$L__BB0_62;
$L__BB0_53:
	rem.s32 	%r59, %r144, %r4;
	setp.ne.s32 	%p12, %r59, 0;
	@%p12 bra 	$L__BB0_55;
	div.s32 	%r60, %r144, %r4;
	mul.wide.s32 	%rd11, %r60, 4;
	add.s64 	%rd12, %rd1, %rd11;
	ld.global.f32 	%f22, [%rd12];
	div.rn.f32 	%f23, %f22, %f1;
	st.global.f32 	[%rd12], %f23;
$L__BB0_55:
	add.s32 	%r33, %r144, %r1;
	rem.s32 	%r61, %r33, %r4;
	setp.ne.s32 	%p13, %r61, 0;
	@%p13 bra 	$L__BB0_57;
	div.s32 	%r62, %r33, %r4;
	mul.wide.s32 	%rd13, %r62, 4;
	add.s64 	%rd14, %rd1, %rd13;
	ld.global.f32 	%f24, [%rd14];
	div.rn.f32 	%f25, %f24, %f1;
	st.global.f32 	[%rd14], %f25;
$L__BB0_57:
	add.s32 	%r34, %r33, %r1;
	rem.s32 	%r63, %r34, %r4;
	setp.ne.s32 	%p14, %r63, 0;
	@%p14 bra 	$L__BB0_59;
	div.s32 	%r64, %r34, %r4;
	mul.wide.s32 	%rd15, %r64, 4;
	add.s64 	%rd16, %rd1, %rd15;
	ld.global.f32 	%f26, [%rd16];
	div.rn.f32 	%f27, %f26, %f1;
	st.global.f32 	[%rd16], %f27;
$L__BB0_59:
	add.s32 	%r35, %r34, %r1;
	rem.s32 	%r65, %r35, %r4;
	setp.ne.s32 	%p15, %r65, 0;
	@%p15 bra 	$L__BB0_61;
	div.s32 	%r66, %r35, %r4;
	mul.wide.s32 	%rd17, %r66, 4;
	add.s64 	%rd18, %rd1, %rd17;
	ld.global.f32 	%f28, [%rd18];
	div.rn.f32 	%f29, %f28, %f1;
	st.global.f32 	[%rd18], %f29;
$L__BB0_61:
	add.s32 	%r144, %r35, %r1;
	setp.lt.s32 	%p16, %r144, %r3;
	@%p16 bra 	$L__BB0_53;
$L__BB0_62:
	ret;

}
.func  (.param .b64 func_retval0) __internal_accurate_pow(
	.param .b64 __internal_accurate_pow_param_0
)
{
	.reg .pred 	%p<8>;
	.reg .b32 	%r<49>;
	.reg .b32 	%f<3>;
	.reg .b64 	%fd<109>;

	ld.param.f64 	%fd10, [__internal_accurate_pow_param_0];
	{
	.reg .b32 %temp; 
	mov.b64 	{%temp, %r46}, %fd10;
	}
	{
	.reg .b32 %temp; 
	mov.b64 	{%r45, %temp}, %fd10;
	}
	shr.u32 	%r47, %r46, 20;
	setp.gt.u32 	%p1, %r46, 1048575;
	@%p1 bra 	$L__BB1_2;
	mul.f64 	%fd11, %fd10, 0d4350000000000000;
	{
	.reg .b32 %temp; 
	mov.b64 	{%temp, %r46}, %fd11;
	}
	{
	.reg .b32 %temp; 
	mov.b64 	{%r45, %temp}, %fd11;
	}
	shr.u32 	%r16, %r46, 20;
	add.s32 	%r47, %r16, -54;
$L__BB1_2:
	add.s32 	%r48, %r47, -1023;
	and.b32  	%r17, %r46, -2146435073;
	or.b32  	%r18, %r17, 1072693248;
	mov.b64 	%fd107, {%r45, %r18};
	setp.lt.u32 	%p2, %r18, 1073127583;
	@%p2 bra 	$L__BB1_4;
	{
	.reg .b32 %temp; 
	mov.b64 	{%r19, %temp}, %fd107;
	}
	{
	.reg .b32 %temp; 
	mov.b64 	{%temp, %r20}, %fd107;
	}
	add.s32 	%r21, %r20, -1048576;
	mov.b64 	%fd107, {%r19, %r21};
	add.s32 	%r48, %r47, -1022;
$L__BB1_4:
	add.f64 	%fd12, %fd107, 0dBFF0000000000000;
	add.f64 	%fd13, %fd107, 0d3FF0000000000000;
	rcp.approx.ftz.f64 	%fd14, %fd13;
	neg.f64 	%fd15, %fd13;
	fma.rn.f64 	%fd16, %fd15, %fd14, 0d3FF0000000000000;
	fma.rn.f64 	%fd17, %fd16, %fd16, %fd16;
	fma.rn.f64 	%fd18, %fd17, %fd14, %fd14;
	mul.f64 	%fd19, %fd12, %fd18;
	fma.rn.f64 	%fd20, %fd12, %fd18, %fd19;
	mul.f64 	%fd21, %fd20, %fd20;
	fma.rn.f64 	%fd22, %fd21, 0d3EB0F5FF7D2CAFE2, 0d3ED0F5D241AD3B5A;
	fma.rn.f64 	%fd23, %fd22, %fd21, 0d3EF3B20A75488A3F;
	fma.rn.f64 	%fd24, %fd23, %fd21, 0d3F1745CDE4FAECD5;
	fma.rn.f64 	%fd25, %fd24, %fd21, 0d3F3C71C7258A578B;
	fma.rn.f64 	%fd26, %fd25, %fd21, 0d3F6249249242B910;
	fma.rn.f64 	%fd27, %fd26, %fd21, 0d3F89999999999DFB;
	sub.f64 	%fd28, %fd12, %fd20;
	add.f64 	%fd29, %fd28, %fd28;
	neg.f64 	%fd30, %fd20;
	fma.rn.f64 	%fd31, %fd30, %fd12, %fd29;
	mul.f64 	%fd32, %fd18, %fd31;
	fma.rn.f64 	%fd33, %fd21, %fd27, 0d3FB5555555555555;
	mov.f64 	%fd34, 0d3FB5555555555555;
	sub.f64 	%fd35, %fd34, %fd33;
	fma.rn.f64 	%fd36, %fd21, %fd27, %fd35;
	add.f64 	%fd37, %fd36, 0dBC46A4CB00B9E7B0;
	add.f64 	%fd38, %fd33, %fd37;
	sub.f64 	%fd39, %fd33, %fd38;
	add.f64 	%fd40, %fd37, %fd39;
	mul.rn.f64 	%fd41, %fd20, %fd20;
	neg.f64 	%fd42, %fd41;
	fma.rn.f64 	%fd43, %fd20, %fd20, %fd42;
	{
	.reg .b32 %temp; 
	mov.b64 	{%r22, %temp}, %fd32;
	}
	{
	.reg .b32 %temp; 
	mov.b64 	{%temp, %r23}, %fd32;
	}
	add.s32 	%r24, %r23, 1048576;
	mov.b64 	%fd44, {%r22, %r24};
	fma.rn.f64 	%fd45, %fd20, %fd44, %fd43;
	mul.rn.f64 	%fd46, %fd41, %fd20;
	neg.f64 	%fd47, %fd46;
	fma.rn.f64 	%fd48, %fd41, %fd20, %fd47;
	fma.rn.f64 	%fd49, %fd41, %fd32, %fd48;
	fma.rn.f64 	%fd50, %fd45, %fd20, %fd49;
	mul.rn.f64 	%fd51, %fd38, %fd46;
	neg.f64 	%fd52, %fd51;
	fma.rn.f64 	%fd53, %fd38, %fd46, %fd52;
	fma.rn.f64 	%fd54, %fd38, %fd50, %fd53;
	fma.rn.f64 	%fd55, %fd40, %fd46, %fd54;
	add.f64 	%fd56, %fd51, %fd55;
	sub.f64 	%fd57, %fd51, %fd56;
	add.f64 	%fd58, %fd55, %fd57;
	add.f64 	%fd59, %fd20, %fd56;
	sub.f64 	%fd60, %fd20, %fd59;
	add.f64 	%fd61, %fd56, %fd60;
	add.f64 	%fd62, %fd58, %fd61;
	add.f64 	%fd63, %fd32, %fd62;
	add.f64 	%fd64, %fd59, %fd63;
	sub.f64 	%fd65, %fd59, %fd64;
	add.f64 	%fd66, %fd63, %fd65;
	xor.b32  	%r25, %r48, -2147483648;
	mov.b32 	%r26, 1127219200;
	mov.b64 	%fd67, {%r25, %r26};
	mov.b32 	%r27, -2147483648;
	mov.b64 	%fd68, {%r27, %r26};
	sub.f64 	%fd69, %fd67, %fd68;
	fma.rn.f64 	%fd70, %fd69, 0d3FE62E42FEFA39EF, %fd64;
	fma.rn.f64 	%fd71, %fd69, 0dBFE62E42FEFA39EF, %fd70;
	sub.f64 	%fd72, %fd71, %fd64;
	sub.f64 	%fd73, %fd66, %fd72;
	fma.rn.f64 	%fd74, %fd69, 0d3C7ABC9E3B39803F, %fd73;
	add.f64 	%fd75, %fd70, %fd74;
	sub.f64 	%fd76, %fd70, %fd75;
	add.f64 	%fd77, %fd74, %fd76;
	mov.f64 	%fd78, 0d4000000000000000;
	{
	.reg .b32 %temp; 
	mov.b64 	{%temp, %r28}, %fd78;
	}
	{
	.reg .b32 %temp; 
	mov.b64 	{%r29, %temp}, %fd78;
	}
	shl.b32 	%r30, %r28, 1;
	setp.gt.u32 	%p3, %r30, -33554433;
	and.b32  	%r31, %r28, -15728641;
	selp.b32 	%r32, %r31, %r28, %p3;
	mov.b64 	%fd79, {%r29, %r32};
	mul.rn.f64 	%fd80, %fd75, %fd79;
	neg.f64 	%fd81, %fd80;
	fma.rn.f64 	%fd82, %fd75, %fd79, %fd81;
	fma.rn.f64 	%fd83, %fd77, %fd79, %fd82;
	add.f64 	%fd4, %fd80, %fd83;
	sub.f64 	%fd84, %fd80, %fd4;
	add.f64 	%fd5, %fd83, %fd84;
	fma.rn.f64 	%fd85, %fd4, 0d3FF71547652B82FE, 0d4338000000000000;
	{
	.reg .b32 %temp; 
	mov.b64 	{%r13, %temp}, %fd85;
	}
	mov.f64 	%fd86, 0dC338000000000000;
	add.rn.f64 	%fd87, %fd85, %fd86;
	fma.rn.f64 	%fd88, %fd87, 0dBFE62E42FEFA39EF, %fd4;
	fma.rn.f64 	%fd89, %fd87, 0dBC7ABC9E3B39803F, %fd88;
	fma.rn.f64 	%fd90, %fd89, 0d3E5ADE1569CE2BDF, 0d3E928AF3FCA213EA;
	fma.rn.f64 	%fd91, %fd90, %fd89, 0d3EC71DEE62401315;
	fma.rn.f64 	%fd92, %fd91, %fd89, 0d3EFA01997C89EB71;
	fma.rn.f64 	%fd93, %fd92, %fd89, 0d3F2A01A014761F65;
	fma.rn.f64 	%fd94, %fd93, %fd89, 0d3F56C16C1852B7AF;
	fma.rn.f64 	%fd95, %fd94, %fd89, 0d3F81111111122322;
	fma.rn.f64 	%fd96, %fd95, %fd89, 0d3FA55555555502A1;
	fma.rn.f64 	%fd97, %fd96, %fd89, 0d3FC5555555555511;
	fma.rn.f64 	%fd98, %fd97, %fd89, 0d3FE000000000000B;
	fma.rn.f64 	%fd99, %fd98, %fd89, 0d3FF0000000000000;
	fma.rn.f64 	%fd100, %fd99, %fd89, 0d3FF0000000000000;
	{
	.reg .b32 %temp; 
	mov.b64 	{%r14, %temp}, %fd100;
	}
	{
	.reg .b32 %temp; 
	mov.b64 	{%temp, %r15}, %fd100;
	}
	shl.b32 	%r33, %r13, 20;
	add.s32 	%r34, %r33, %r15;
	mov.b64 	%fd108, {%r14, %r34};
	{
	.reg .b32 %temp; 
	mov.b64 	{%temp, %r35}, %fd4;
	}
	mov.b32 	%f2, %r35;
	abs.f32 	%f1, %f2;
	setp.lt.f32 	%p4, %f1, 0f4086232B;
	@%p4 bra 	$L__BB1_7;
	setp.lt.f64 	%p5, %fd4, 0d0000000000000000;
	add.f64 	%fd101, %fd4, 0d7FF0000000000000;
	selp.f64 	%fd108, 0d0000000000000000, %fd101, %p5;
	setp.geu.f32 	%p6, %f1, 0f40874800;
	@%p6 bra 	$L__BB1_7;
	shr.u32 	%r36, %r13, 31;
	add.s32 	%r37, %r13, %r36;
	shr.s32 	%r38, %r37, 1;
	shl.b32 	%r39, %r38, 20;
	add.s32 	%r40, %r15, %r39;
	mov.b64 	%fd102, {%r14, %r40};
	sub.s32 	%r41, %r13, %r38;
	shl.b32 	%r42, %r41, 20;
	add.s32 	%r43, %r42, 1072693248;
	mov.b32 	%r44, 0;
	mov.b64 	%fd103, {%r44, %r43};
	mul.f64 	%fd108, %fd103, %fd102;
$L__BB1_7:
	abs.f64 	%fd104, %fd108;
	setp.eq.f64 	%p7, %fd104, 0d7FF0000000000000;
	fma.rn.f64 	%fd105, %fd108, %fd5, %fd108;
	selp.f64 	%fd106, %fd108, %fd105, %p7;
	st.param.f64 	[func_retval0], %fd106;
	ret;

}


// ===== COMPILED SASS (sm_100) =====

	.target	sm_100

	.elftype	@"ET_EXEC"


//--------------------- .note.nv.tkinfo           --------------------------
	.section	.note.nv.tkinfo,"",@"SHT_NOTE"
	.sectionflags	@"SHF_NOTE_NV_TKINFO"
	.tkinfo
        /*0018*/ 	.word	0x00000002
        /*0030*/ 	.string	""
        /*0030*/ 	.string	"ptxas"
        /*0030*/ 	.string	"Cuda compilation tools, release 13.0, V13.0.88"
        /*0030*/ 	.string	"Build cuda_13.0.r13.0/compiler.36424714_0"
        /*0030*/ 	.string	"-arch sm_100 -m 64 "



//--------------------- .note.nv.cuinfo           --------------------------
	.section	.note.nv.cuinfo,"",@"SHT_NOTE"
	.sectionflags	@"SHF_NOTE_NV_CUINFO"
        /*0018*/ 	.short	0x0002
        /*001a*/ 	.short	0x0064
        /*001c*/ 	.short	0x0082
	.zero		2


//--------------------- .nv.info                  --------------------------
	.section	.nv.info,"",@"SHT_CUDA_INFO"
	.align	4


	//----- nvinfo : EIATTR_REGCOUNT
	.align		4
        /*0000*/ 	.byte	0x04, 0x2f
        /*0002*/ 	.short	(.L_1 - .L_0)
	.align		4
.L_0:
        /*0004*/ 	.word	index@(_Z23kernel_variance_forwardPfS_S_iiii)
        /*0008*/ 	.word	0x00000028


	//----- nvinfo : EIATTR_FRAME_SIZE
	.align		4
.L_1:
        /*000c*/ 	.byte	0x04, 0x11
        /*000e*/ 	.short	(.L_3 - .L_2)
	.align		4
.L_2:
        /*0010*/ 	.word	index@($_Z23kernel_variance_forwardPfS_S_iiii$__internal_accurate_pow)
        /*0014*/ 	.word	0x00000000


	//----- nvinfo : EIATTR_FRAME_SIZE
	.align		4
.L_3:
        /*0018*/ 	.byte	0x04, 0x11
        /*001a*/ 	.short	(.L_5 - .L_4)
	.align		4
.L_4:
        /*001c*/ 	.word	index@($__internal_0_$__cuda_sm3x_div_rn_noftz_f32_slowpath)
        /*0020*/ 	.word	0x00000000


	//----- nvinfo : EIATTR_FRAME_SIZE
	.align		4
.L_5:
        /*0024*/ 	.byte	0x04, 0x11
        /*0026*/ 	.short	(.L_7 - .L_6)
	.align		4
.L_6:
        /*0028*/ 	.word	index@(_Z23kernel_variance_forwardPfS_S_iiii)
        /*002c*/ 	.word	0x00000000


	//----- nvinfo : EIATTR_MIN_STACK_SIZE
	.align		4
.L_7:
        /*0030*/ 	.byte	0x04, 0x12
        /*0032*/ 	.short	(.L_9 - .L_8)
	.align		4
.L_8:
        /*0034*/ 	.word	index@(_Z23kernel_variance_forwardPfS_S_iiii)
        /*0038*/ 	.word	0x00000000
.L_9:


//--------------------- .nv.compat                --------------------------
	.section	.nv.compat,"",@"SHT_CUDA_COMPAT_INFO"
	.align	4
        /*0000*/ 	.byte	0x02, 0x09, 0x00, 0x00, 0x02, 0x02, 0x01, 0x00, 0x02, 0x05, 0x05, 0x00, 0x03, 0x07, 0x01, 0x01
        /*0010*/ 	.byte	0x02, 0x03, 0x00, 0x00, 0x02, 0x06, 0x01, 0x00, 0x04, 0x0b, 0x08, 0x00, 0x01, 0x00, 0x00, 0x00
        /*0020*/ 	.byte	0x00, 0x00, 0x00, 0x00


//--------------------- .nv.info._Z23kernel_variance_forwardPfS_S_iiii --------------------------
	.section	.nv.info._Z23kernel_variance_forwardPfS_S_iiii,"",@"SHT_CUDA_INFO"
	.sectionflags	@""
	.align	4


	//----- nvinfo : EIATTR_CUDA_API_VERSION
	.align		4
        /*0000*/ 	.byte	0x04, 0x37
        /*0002*/ 	.short	(.L_11 - .L_10)
.L_10:
        /*0004*/ 	.word	0x00000082


	//----- nvinfo : EIATTR_KPARAM_INFO
	.align		4
.L_11:
        /*0008*/ 	.byte	0x04, 0x17
        /*000a*/ 	.short	(.L_13 - .L_12)
.L_12:
        /*000c*/ 	.word	0x00000000
        /*0010*/ 	.short	0x0006
        /*0012*/ 	.short	0x0024
        /*0014*/ 	.byte	0x00, 0xf0, 0x11, 0x00


	//----- nvinfo : EIATTR_KPARAM_INFO
	.align		4
.L_13:
        /*0018*/ 	.byte	0x04, 0x17
        /*001a*/ 	.short	(.L_15 - .L_14)
.L_14:
        /*001c*/ 	.word	0x00000000
        /*0020*/ 	.short	0x0005
        /*0022*/ 	.short	0x0020
        /*0024*/ 	.byte	0x00, 0xf0, 0x11, 0x00


	//----- nvinfo : EIATTR_KPARAM_INFO
	.align		4
.L_15:
        /*0028*/ 	.byte	0x04, 0x17
        /*002a*/ 	.short	(.L_17 - .L_16)
.L_16:
        /*002c*/ 	.word	0x00000000
        /*0030*/ 	.short	0x0004
        /*0032*/ 	.short	0x001c
        /*0034*/ 	.byte	0x00, 0xf0, 0x11, 0x00


	//----- nvinfo : EIATTR_KPARAM_INFO
	.align		4
.L_17:
        /*0038*/ 	.byte	0x04, 0x17
        /*003a*/ 	.short	(.L_19 - .L_18)
.L_18:
        /*003c*/ 	.word	0x00000000
        /*0040*/ 	.short	0x0003
        /*0042*/ 	.short	0x0018
        /*0044*/ 	.byte	0x00, 0xf0, 0x11, 0x00


	//----- nvinfo : EIATTR_KPARAM_INFO
	.align		4
.L_19:
        /*0048*/ 	.byte	0x04, 0x17
        /*004a*/ 	.short	(.L_21 - .L_20)
.L_20:
        /*004c*/ 	.word	0x00000000
        /*0050*/ 	.short	0x0002
        /*0052*/ 	.short	0x0010
        /*0054*/ 	.byte	0x00, 0xf5, 0x21, 0x00


	//----- nvinfo : EIATTR_KPARAM_INFO
	.align		4
.L_21:
        /*0058*/ 	.byte	0x04, 0x17
        /*005a*/ 	.short	(.L_23 - .L_22)
.L_22:
        /*005c*/ 	.word	0x00000000
        /*0060*/ 	.short	0x0001
        /*0062*/ 	.short	0x0008
        /*0064*/ 	.byte	0x00, 0xf5, 0x21, 0x00


	//----- nvinfo : EIATTR_KPARAM_INFO
	.align		4
.L_23:
        /*0068*/ 	.byte	0x04, 0x17
        /*006a*/ 	.short	(.L_25 - .L_24)
.L_24:
        /*006c*/ 	.word	0x00000000
        /*0070*/ 	.short	0x0000
        /*0072*/ 	.short	0x0000
        /*0074*/ 	.byte	0x00, 0xf5, 0x21, 0x00


	//----- nvinfo : EIATTR_SPARSE_MMA_MASK
	.align		4
.L_25:
        /*0078*/ 	.byte	0x03, 0x50
        /*007a*/ 	.short	0x0000


	//----- nvinfo : EIATTR_MAXREG_COUNT
	.align		4
        /*007c*/ 	.byte	0x03, 0x1b
        /*007e*/ 	.short	0x00ff


	//----- nvinfo : EIATTR_MERCURY_ISA_VERSION
	.align		4
        /*0080*/ 	.byte	0x03, 0x5f
        /*0082*/ 	.short	0x0101


	//----- nvinfo : EIATTR_VRC_CTA_INIT_COUNT
	.align		4
        /*0084*/ 	.byte	0x02, 0x4a
	.zero		1
	.zero		1


	//----- nvinfo : EIATTR_EXIT_INSTR_OFFSETS
	.align		4
        /*0088*/ 	.byte	0x04, 0x1c
        /*008a*/ 	.short	(.L_27 - .L_26)


	//   ....[0]....
.L_26:
        /*008c*/ 	.word	0x000000c0


	//   ....[1]....
        /*0090*/ 	.word	0x00001500


	//   ....[2]....
        /*0094*/ 	.word	0x00001aa0


	//   ....[3]....
        /*0098*/ 	.word	0x000027f0


	//----- nvinfo : EIATTR_CRS_STACK_SIZE
	.align		4
.L_27:
        /*009c*/ 	.byte	0x04, 0x1e
        /*009e*/ 	.short	(.L_29 - .L_28)
.L_28:
        /*00a0*/ 	.word	0x00000000


	//----- nvinfo : EIATTR_CBANK_PARAM_SIZE
	.align		4
.L_29:
        /*00a4*/ 	.byte	0x03, 0x19
        /*00a6*/ 	.short	0x0028


	//----- nvinfo : EIATTR_PARAM_CBANK
	.align		4
        /*00a8*/ 	.byte	0x04, 0x0a
        /*00aa*/ 	.short	(.L_31 - .L_30)
	.align		4
.L_30:
        /*00ac*/ 	.word	index@(.nv.constant0._Z23kernel_variance_forwardPfS_S_iiii)
        /*00b0*/ 	.short	0x0380
        /*00b2*/ 	.short	0x0028


	//----- nvinfo : EIATTR_SW_WAR
	.align		4
.L_31:
        /*00b4*/ 	.byte	0x04, 0x36
        /*00b6*/ 	.short	(.L_33 - .L_32)
.L_32:
        /*00b8*/ 	.word	0x00000008
.L_33:


//--------------------- .nv.callgraph             --------------------------
	.section	.nv.callgraph,"",@"SHT_CUDA_CALLGRAPH"
	.align	4
	.sectionentsize	8
	.align		4
        /*0000*/ 	.word	0x00000000
	.align		4
        /*0004*/ 	.word	0xffffffff
	.align		4
        /*0008*/ 	.word	0x00000000
	.align		4
        /*000c*/ 	.word	0xfffffffe
	.align		4
        /*0010*/ 	.word	0x00000000
	.align		4
        /*0014*/ 	.word	0xfffffffd
	.align		4
        /*0018*/ 	.word	0x00000000
	.align		4
        /*001c*/ 	.word	0xfffffffc


//--------------------- .text._Z23kernel_variance_forwardPfS_S_iiii --------------------------
	.section	.text._Z23kernel_variance_forwardPfS_S_iiii,"ax",@progbits
	.align	128
        .global         _Z23kernel_variance_forwardPfS_S_iiii
        .type           _Z23kernel_variance_forwardPfS_S_iiii,@function
        .size           _Z23kernel_variance_forwardPfS_S_iiii,(.L_x_75 - _Z23kernel_variance_forwardPfS_S_iiii)
        .other          _Z23kernel_variance_forwardPfS_S_iiii,@"STO_CUDA_ENTRY STV_DEFAULT"
_Z23kernel_variance_forwardPfS_S_iiii:
.text._Z23kernel_variance_forwardPfS_S_iiii:
[----:B------:R-:W-:Y:S01]  /*0000*/  LDC R1, c[0x0][0x37c] ;  /* 0x0000df00ff017b82 */ /* 0x000fe20000000800 */
[----:B------:R-:W0:Y:S01]  /*0010*/  S2R R2, SR_TID.X ;  /* 0x0000000000027919 */ /* 0x000e220000002100 */
[----:B------:R-:W1:Y:S01]  /*0020*/  LDCU.64 UR8, c[0x0][0x398] ;  /* 0x00007300ff0877ac */ /* 0x000e620008000a00 */
[----:B------:R-:W0:Y:S01]  /*0030*/  S2R R3, SR_CTAID.X ;  /* 0x0000000000037919 */ /* 0x000e220000002500 */
[----:B------:R-:W2:Y:S01]  /*0040*/  LDCU UR10, c[0x0][0x3a0] ;  /* 0x00007400ff0a77ac */ /* 0x000ea20008000800 */
[----:B------:R-:W3:Y:S01]  /*0050*/  LDCU UR6, c[0x0][0x360] ;  /* 0x00006c00ff0677ac */ /* 0x000ee20008000800 */
[----:B------:R-:W3:Y:S01]  /*0060*/  LDCU UR7, c[0x0][0x370] ;  /* 0x00006e00ff0777ac */ /* 0x000ee20008000800 */
[----:B-1----:R-:W-:-:S04]  /*0070*/  UIMAD UR4, UR9, UR8, URZ ;  /* 0x00000008090472a4 */ /* 0x002fc8000f8e02ff */
[----:B--2---:R-:W-:Y:S02]  /*0080*/  UIMAD UR5, UR4, UR10, URZ ;  /* 0x0000000a040572a4 */ /* 0x004fe4000f8e02ff */
[----:B---3--:R-:W-:Y:S02]  /*0090*/  UIMAD UR4, UR6, UR7, URZ ;  /* 0x00000007060472a4 */ /* 0x008fe4000f8e02ff */
[----:B0-----:R-:W-:-:S05]  /*00a0*/  IMAD R2, R3, UR6, R2 ;  /* 0x0000000603027c24 */ /* 0x001fca000f8e0202 */
[----:B------:R-:W-:-:S13]  /*00b0*/  ISETP.GE.AND P0, PT, R2, UR5, PT ;  /* 0x0000000502007c0c */ /* 0x000fda000bf06270 */
[----:B------:R-:W-:Y:S05]  /*00c0*/  @P0 EXIT ;  /* 0x000000000000094d */ /* 0x000fea0003800000 */
[----:B------:R-:W0:Y:S01]  /*00d0*/  LDC R3, c[0x0][0x3a4] ;  /* 0x0000e900ff037b82 */ /* 0x000e220000000800 */
[----:B------:R-:W-:Y:S01]  /*00e0*/  UIMAD UR6, UR9, UR10, URZ ;  /* 0x0000000a090672a4 */ /* 0x000fe2000f8e02ff */
[----:B------:R-:W1:Y:S05]  /*00f0*/  LDCU.64 UR8, c[0x0][0x358] ;  /* 0x00006b00ff0877ac */ /* 0x000e6a0008000a00 */
[----:B0-----:R-:W-:-:S05]  /*0100*/  IMAD R3, R3, UR6, RZ ;  /* 0x0000000603037c24 */ /* 0x001fca000f8e02ff */
[----:B------:R-:W-:Y:S02]  /*0110*/  ISETP.GE.AND P0, PT, R3, 0x1, PT ;  /* 0x000000010300780c */ /* 0x000fe40003f06270 */
[----:B------:R-:W-:-:S11]  /*0120*/  I2FP.F32.S32 R0, R3 ;  /* 0x0000000300007245 */ /* 0x000fd60000201400 */
[----:B-1----:R-:W-:Y:S05]  /*0130*/  @!P0 BRA `(.L_x_0) ;  /* 0x0000001000f48947 */ /* 0x002fea0003800000 */
.L_x_36:
[-C--:B------:R-:W-:Y:S01]  /*0140*/  IABS R9, R3.reuse ;  /* 0x0000000300097213 */ /* 0x080fe20000000000 */
[----:B------:R-:W-:Y:S01]  /*0150*/  BSSY.RECONVERGENT B0, `(.L_x_1) ;  /* 0x0000137000007945 */ /* 0x000fe20003800200 */
[----:B0123--:R-:W-:Y:S02]  /*0160*/  IABS R10, R2 ;  /* 0x00000002000a7213 */ /* 0x00ffe40000000000 */
[----:B------:R-:W0:Y:S01]  /*0170*/  I2F.RP R6, R9 ;  /* 0x0000000900067306 */ /* 0x000e220000209400 */
[----:B------:R-:W-:Y:S02]  /*0180*/  IABS R11, R3 ;  /* 0x00000003000b7213 */ /* 0x000fe40000000000 */
[----:B------:R-:W-:-:S05]  /*0190*/  ISETP.GE.AND P2, PT, R2, RZ, PT ;  /* 0x000000ff0200720c */ /* 0x000fca0003f46270 */
[----:B0-----:R-:W0:Y:S02]  /*01a0*/  MUFU.RCP R6, R6 ;  /* 0x0000000600067308 */ /* 0x001e240000001000 */
[----:B0-----:R-:W-:Y:S02]  /*01b0*/  VIADD R4, R6, 0xffffffe ;  /* 0x0ffffffe06047836 */ /* 0x001fe40000000000 */
[----:B------:R-:W-:-:S04]  /*01c0*/  IMAD.MOV R6, RZ, RZ, -R11 ;  /* 0x000000ffff067224 */ /* 0x000fc800078e0a0b */
[----:B------:R0:W1:Y:S02]  /*01d0*/  F2I.FTZ.U32.TRUNC.NTZ R5, R4 ;  /* 0x0000000400057305 */ /* 0x000064000021f000 */
[----:B0-----:R-:W-:Y:S02]  /*01e0*/  IMAD.MOV.U32 R4, RZ, RZ, RZ ;  /* 0x000000ffff047224 */ /* 0x001fe400078e00ff */
[----:B-1----:R-:W-:-:S04]  /*01f0*/  IMAD.MOV R8, RZ, RZ, -R5 ;  /* 0x000000ffff087224 */ /* 0x002fc800078e0a05 */
[----:B------:R-:W-:Y:S02]  /*0200*/  IMAD R7, R8, R9, RZ ;  /* 0x0000000908077224 */ /* 0x000fe400078e02ff */
[----:B------:R-:W-:Y:S02]  /*0210*/  IMAD.MOV.U32 R8, RZ, RZ, R10 ;  /* 0x000000ffff087224 */ /* 0x000fe400078e000a */
[----:B------:R-:W-:-:S06]  /*0220*/  IMAD.HI.U32 R5, R5, R7, R4 ;  /* 0x0000000705057227 */ /* 0x000fcc00078e0004 */
[----:B------:R-:W-:-:S04]  /*0230*/  IMAD.HI.U32 R5, R5, R8, RZ ;  /* 0x0000000805057227 */ /* 0x000fc800078e00ff */
[----:B------:R-:W-:Y:S01]  /*0240*/  IMAD R4, R5, R6, R8 ;  /* 0x0000000605047224 */ /* 0x000fe200078e0208 */
[----:B------:R-:W-:-:S04]  /*0250*/  LOP3.LUT R6, RZ, R3, RZ, 0x33, !PT ;  /* 0x00000003ff067212 */ /* 0x000fc800078e33ff */
[----:B------:R-:W-:-:S13]  /*0260*/  ISETP.GT.U32.AND P0, PT, R9, R4, PT ;  /* 0x000000040900720c */ /* 0x000fda0003f04070 */
[----:B------:R-:W-:-:S04]  /*0270*/  @!P0 IMAD.IADD R4, R4, 0x1, -R9 ;  /* 0x0000000104048824 */ /* 0x000fc800078e0a09 */
[----:B------:R-:W-:Y:S01]  /*0280*/  IMAD.IADD R7, R4, 0x1, -R9 ;  /* 0x0000000104077824 */ /* 0x000fe200078e0a09 */
[----:B------:R-:W-:-:S04]  /*0290*/  ISETP.GT.U32.AND P1, PT, R9, R4, PT ;  /* 0x000000040900720c */ /* 0x000fc80003f24070 */
[----:B------:R-:W-:Y:S02]  /*02a0*/  SEL R7, R7, R4, !P1 ;  /* 0x0000000407077207 */ /* 0x000fe40004800000 */
[----:B------:R-:W-:-:S03]  /*02b0*/  ISETP.NE.AND P1, PT, R3, RZ, PT ;  /* 0x000000ff0300720c */ /* 0x000fc60003f25270 */
[----:B------:R-:W-:-:S05]  /*02c0*/  @!P2 IMAD.MOV R7, RZ, RZ, -R7 ;  /* 0x000000ffff07a224 */ /* 0x000fca00078e0a07 */
[----:B------:R-:W-:-:S04]  /*02d0*/  SEL R7, R6, R7, !P1 ;  /* 0x0000000706077207 */ /* 0x000fc80004800000 */
[----:B------:R-:W-:-:S13]  /*02e0*/  ISETP.NE.AND P2, PT, R7, RZ, PT ;  /* 0x000000ff0700720c */ /* 0x000fda0003f45270 */
[----:B------:R-:W-:Y:S05]  /*02f0*/  @P2 BRA `(.L_x_2) ;  /* 0x0000001000702947 */ /* 0x000fea0003800000 */
[----:B------:R-:W-:Y:S01]  /*0300*/  ISETP.GE.U32.AND P2, PT, R4, R9, PT ;  /* 0x000000090400720c */ /* 0x000fe20003f46070 */
[----:B------:R-:W0:Y:S01]  /*0310*/  LDC.64 R10, c[0x0][0x380] ;  /* 0x0000e000ff0a7b82 */ /* 0x000e220000000a00 */
[----:B------:R-:W-:Y:S01]  /*0320*/  LOP3.LUT R4, R2, R3, RZ, 0x3c, !PT ;  /* 0x0000000302047212 */ /* 0x000fe200078e3cff */
[----:B------:R-:W-:-:S03]  /*0330*/  @!P0 VIADD R5, R5, 0x1 ;  /* 0x0000000105058836 */ /* 0x000fc60000000000 */
[----:B------:R-:W-:-:S03]  /*0340*/  ISETP.GE.AND P3, PT, R4, RZ, PT ;  /* 0x000000ff0400720c */ /* 0x000fc60003f66270 */
[----:B------:R-:W1:Y:S04]  /*0350*/  LDC.64 R8, c[0x0][0x390] ;  /* 0x0000e400ff087b82 */ /* 0x000e680000000a00 */
[----:B------:R-:W-:-:S06]  /*0360*/  @P2 VIADD R5, R5, 0x1 ;  /* 0x0000000105052836 */ /* 0x000fcc0000000000 */
[----:B------:R-:W-:-:S05]  /*0370*/  @!P3 IMAD.MOV R5, RZ, RZ, -R5 ;  /* 0x000000ffff05b224 */ /* 0x000fca00078e0a05 */
[----:B------:R-:W-:-:S05]  /*0380*/  SEL R5, R6, R5, !P1 ;  /* 0x0000000506057207 */ /* 0x000fca0004800000 */
[----:B0-----:R-:W-:-:S05]  /*0390*/  IMAD.WIDE R10, R5, 0x4, R10 ;  /* 0x00000004050a7825 */ /* 0x001fca00078e020a */
[----:B------:R0:W5:Y:S01]  /*03a0*/  LDG.E R15, desc[UR8][R10.64] ;  /* 0x000000080a0f7981 */ /* 0x000162000c1e1900 */
[----:B------:R-:W-:Y:S01]  /*03b0*/  ISETP.GE.U32.AND P0, PT, R3, 0x4, PT ;  /* 0x000000040300780c */ /* 0x000fe20003f06070 */
[----:B-1----:R-:W-:-:S04]  /*03c0*/  IMAD.WIDE R8, R5, 0x4, R8 ;  /* 0x0000000405087825 */ /* 0x002fc800078e0208 */
[----:B------:R-:W-:-:S08]  /*03d0*/  IMAD.MOV.U32 R7, RZ, RZ, RZ ;  /* 0x000000ffff077224 */ /* 0x000fd000078e00ff */
[----:B0-----:R-:W-:Y:S05]  /*03e0*/  @!P0 BRA `(.L_x_3) ;  /* 0x0000000800488947 */ /* 0x001fea0003800000 */
[----:B------:R-:W0:Y:S01]  /*03f0*/  LDC.64 R6, c[0x0][0x388] ;  /* 0x0000e200ff067b82 */ /* 0x000e220000000a00 */
[----:B------:R-:W-:Y:S01]  /*0400*/  LOP3.LUT R32, R3, 0x7ffffffc, RZ, 0xc0, !PT ;  /* 0x7ffffffc03207812 */ /* 0x000fe200078ec0ff */
[----:B------:R-:W-:-:S04]  /*0410*/  IMAD.MOV.U32 R5, RZ, RZ, R2 ;  /* 0x000000ffff057224 */ /* 0x000fc800078e0002 */
[----:B------:R-:W-:-:S07]  /*0420*/  IMAD.MOV R32, RZ, RZ, -R32 ;  /* 0x000000ffff207224 */ /* 0x000fce00078e0a20 */
.L_x_20:
[----:B0-----:R-:W-:Y:S01]  /*0430*/  IMAD.WIDE R12, R5, 0x4, R6 ;  /* 0x00000004050c7825 */ /* 0x001fe200078e0206 */
[----:B------:R-:W2:Y:S04]  /*0440*/  LDG.E R17, desc[UR8][R8.64] ;  /* 0x0000000808117981 */ /* 0x000ea8000c1e1900 */
[----:B------:R-:W2:Y:S01]  /*0450*/  LDG.E R14, desc[UR8][R12.64] ;  /* 0x000000080c0e7981 */ /* 0x000ea2000c1e1900 */
[----:B------:R-:W-:Y:S01]  /*0460*/  BSSY.RECONVERGENT B1, `(.L_x_4) ;  /* 0x0000007000017945 */ /* 0x000fe20003800200 */
[----:B------:R-:W-:Y:S01]  /*0470*/  MOV R4, 0x4d0 ;  /* 0x000004d000047802 */ /* 0x000fe20000000f00 */
[----:B--2---:R-:W-:-:S04]  /*0480*/  FADD R14, R14, -R17 ;  /* 0x800000110e0e7221 */ /* 0x004fc80000000000 */
[----:B------:R-:W0:Y:S02]  /*0490*/  F2F.F64.F32 R34, R14 ;  /* 0x0000000e00227310 */ /* 0x000e240000201800 */
[----:B0-----:R-:W-:-:S10]  /*04a0*/  DADD R18, -RZ, |R34| ;  /* 0x00000000ff127229 */ /* 0x001fd40000000522 */
[----:B-1----:R-:W-:-:S07]  /*04b0*/  IMAD.MOV.U32 R33, RZ, RZ, R19 ;  /* 0x000000ffff217224 */ /* 0x002fce00078e0013 */
[----:B-----5:R-:W-:Y:S05]  /*04c0*/  CALL.REL.NOINC `($_Z23kernel_variance_forwardPfS_S_iiii$__internal_accurate_pow) ;  /* 0x00000028006c7944 */ /* 0x020fea0003c00000 */
[----:B------:R-:W-:Y:S05]  /*04d0*/  BSYNC.RECONVERGENT B1 ;  /* 0x0000000000017941 */ /* 0x000fea0003800200 */
.L_x_4:
[----:B------:R-:W-:Y:S01]  /*04e0*/  DADD R18, R34, 2 ;  /* 0x4000000022127429 */ /* 0x000fe20000000000 */
[----:B------:R-:W-:Y:S01]  /*04f0*/  FSETP.NEU.AND P0, PT, R14, RZ, PT ;  /* 0x000000ff0e00720b */ /* 0x000fe20003f0d000 */
[----:B------:R-:W-:Y:S08]  /*0500*/  BSSY.RECONVERGENT B1, `(.L_x_5) ;  /* 0x000000e000017945 */ /* 0x000ff00003800200 */
[----:B------:R-:W-:-:S02]  /*0510*/  LOP3.LUT R18, R19, 0x7ff00000, RZ, 0xc0, !PT ;  /* 0x7ff0000013127812 */ /* 0x000fc400078ec0ff */
[----:B------:R-:W-:Y:S02]  /*0520*/  FSEL R19, R16, RZ, P0 ;  /* 0x000000ff10137208 */ /* 0x000fe40000000000 */
[----:B------:R-:W-:Y:S02]  /*0530*/  ISETP.NE.AND P1, PT, R18, 0x7ff00000, PT ;  /* 0x7ff000001200780c */ /* 0x000fe40003f25270 */
[----:B------:R-:W-:-:S11]  /*0540*/  FSEL R18, R17, RZ, P0 ;  /* 0x000000ff11127208 */ /* 0x000fd60000000000 */
[----:B------:R-:W-:Y:S05]  /*0550*/  @P1 BRA `(.L_x_6) ;  /* 0x0000000000201947 */ /* 0x000fea0003800000 */
[----:B------:R-:W-:-:S13]  /*0560*/  FSETP.NAN.AND P0, PT, R14, R14, PT ;  /* 0x0000000e0e00720b */ /* 0x000fda0003f08000 */
[----:B------:R-:W-:Y:S05]  /*0570*/  @P0 BRA `(.L_x_7) ;  /* 0x0000000000140947 */ /* 0x000fea0003800000 */
[----:B------:R-:W-:-:S14]  /*0580*/  DSETP.NEU.AND P0, PT, |R34|, +INF , PT ;  /* 0x7ff000002200742a */ /* 0x000fdc0003f0d200 */
[----:B------:R-:W-:Y:S05]  /*0590*/  @P0 BRA `(.L_x_6) ;  /* 0x0000000000100947 */ /* 0x000fea0003800000 */
[----:B------:R-:W-:Y:S02]  /*05a0*/  IMAD.MOV.U32 R18, RZ, RZ, 0x0 ;  /* 0x00000000ff127424 */ /* 0x000fe400078e00ff */
[----:B------:R-:W-:Y:S01]  /*05b0*/  IMAD.MOV.U32 R19, RZ, RZ, 0x7ff00000 ;  /* 0x7ff00000ff137424 */ /* 0x000fe200078e00ff */
[----:B------:R-:W-:Y:S06]  /*05c0*/  BRA `(.L_x_6) ;  /* 0x0000000000047947 */ /* 0x000fec0003800000 */
.L_x_7:
[----:B------:R-:W-:-:S11]  /*05d0*/  DADD R18, R34, 2 ;  /* 0x4000000022127429 */ /* 0x000fd60000000000 */
.L_x_6:
[----:B------:R-:W-:Y:S05]  /*05e0*/  BSYNC.RECONVERGENT B1 ;  /* 0x0000000000017941 */ /* 0x000fea0003800200 */
.L_x_5:
[----:B------:R-:W0:Y:S01]  /*05f0*/  F2F.F64.F32 R16, R15 ;  /* 0x0000000f00107310 */ /* 0x000e220000201800 */
[----:B------:R-:W-:-:S04]  /*0600*/  FSETP.NEU.AND P0, PT, R14, 1, PT ;  /* 0x3f8000000e00780b */ /* 0x000fc80003f0d000 */
[----:B------:R-:W-:Y:S02]  /*0610*/  FSEL R18, R18, RZ, P0 ;  /* 0x000000ff12127208 */ /* 0x000fe40000000000 */
[----:B------:R-:W-:-:S06]  /*0620*/  FSEL R19, R19, 1.875, P0 ;  /* 0x3ff0000013137808 */ /* 0x000fcc0000000000 */
[----:B0-----:R-:W-:-:S06]  /*0630*/  DADD R16, R16, R18 ;  /* 0x0000000010107229 */ /* 0x001fcc0000000012 */
[----:B------:R-:W0:Y:S02]  /*0640*/  F2F.F32.F64 R37, R16 ;  /* 0x0000001000257310 */ /* 0x000e240000301000 */
[----:B0-----:R0:W-:Y:S04]  /*0650*/  STG.E desc[UR8][R10.64], R37 ;  /* 0x000000250a007986 */ /* 0x0011e8000c101908 */
[----:B------:R-:W2:Y:S04]  /*0660*/  LDG.E R14, desc[UR8][R12.64+0x4] ;  /* 0x000004080c0e7981 */ /* 0x000ea8000c1e1900 */
[----:B------:R-:W2:Y:S01]  /*0670*/  LDG.E R19, desc[UR8][R8.64] ;  /* 0x0000000808137981 */ /* 0x000ea2000c1e1900 */
[----:B------:R-:W-:Y:S01]  /*0680*/  BSSY.RECONVERGENT B1, `(.L_x_8) ;  /* 0x0000007000017945 */ /* 0x000fe20003800200 */
[----:B------:R-:W-:Y:S01]  /*0690*/  MOV R4, 0x6f0 ;  /* 0x000006f000047802 */ /* 0x000fe20000000f00 */
[----:B--2---:R-:W-:-:S04]  /*06a0*/  FADD R14, R14, -R19 ;  /* 0x800000130e0e7221 */ /* 0x004fc80000000000 */
[----:B------:R-:W1:Y:S02]  /*06b0*/  F2F.F64.F32 R34, R14 ;  /* 0x0000000e00227310 */ /* 0x000e640000201800 */
[----:B-1----:R-:W-:-:S10]  /*06c0*/  DADD R18, -RZ, |R34| ;  /* 0x00000000ff127229 */ /* 0x002fd40000000522 */
[----:B0-----:R-:W-:-:S07]  /*06d0*/  IMAD.MOV.U32 R33, RZ, RZ, R19 ;  /* 0x000000ffff217224 */ /* 0x001fce00078e0013 */
[----:B------:R-:W-:Y:S05]  /*06e0*/  CALL.REL.NOINC `($_Z23kernel_variance_forwardPfS_S_iiii$__internal_accurate_pow) ;  /* 0x0000002400e47944 */ /* 0x000fea0003c00000 */
[----:B------:R-:W-:Y:S05]  /*06f0*/  BSYNC.RECONVERGENT B1 ;  /* 0x0000000000017941 */ /* 0x000fea0003800200 */
.L_x_8:
        /* <DEDUP_REMOVED lines=15> */
.L_x_11:
[----:B------:R-:W-:-:S11]  /*07f0*/  DADD R18, R34, 2 ;  /* 0x4000000022127429 */ /* 0x000fd60000000000 */
.L_x_10:
[----:B------:R-:W-:Y:S05]  /*0800*/  BSYNC.RECONVERGENT B1 ;  /* 0x0000000000017941 */ /* 0x000fea0003800200 */
.L_x_9:
        /* <DEDUP_REMOVED lines=17> */
.L_x_12:
        /* <DEDUP_REMOVED lines=15> */
.L_x_15:
[----:B------:R-:W-:-:S11]  /*0a10*/  DADD R18, R14, 2 ;  /* 0x400000000e127429 */ /* 0x000fd60000000000 */
.L_x_14:
[----:B------:R-:W-:Y:S05]  /*0a20*/  BSYNC.RECONVERGENT B1 ;  /* 0x0000000000017941 */ /* 0x000fea0003800200 */
.L_x_13:
        /* <DEDUP_REMOVED lines=17> */
.L_x_16:
        /* <DEDUP_REMOVED lines=15> */
.L_x_19:
[----:B------:R-:W-:-:S11]  /*0c30*/  DADD R18, R12, 2 ;  /* 0x400000000c127429 */ /* 0x000fd60000000000 */
.L_x_18:
[----:B------:R-:W-:Y:S05]  /*0c40*/  BSYNC.RECONVERGENT B1 ;  /* 0x0000000000017941 */ /* 0x000fea0003800200 */
.L_x_17:
[----:B------:R-:W0:Y:S01]  /*0c50*/  F2F.F64.F32 R12, R37 ;  /* 0x00000025000c7310 */ /* 0x000e220000201800 */
[----:B------:R-:W-:Y:S01]  /*0c60*/  FSETP.NEU.AND P0, PT, R14, 1, PT ;  /* 0x3f8000000e00780b */ /* 0x000fe20003f0d000 */
[----:B------:R-:W-:Y:S02]  /*0c70*/  VIADD R32, R32, 0x4 ;  /* 0x0000000420207836 */ /* 0x000fe40000000000 */
[----:B------:R-:W-:Y:S01]  /*0c80*/  VIADD R5, R5, 0x4 ;  /* 0x0000000405057836 */ /* 0x000fe20000000000 */
[----:B------:R-:W-:Y:S02]  /*0c90*/  FSEL R14, R18, RZ, P0 ;  /* 0x000000ff120e7208 */ /* 0x000fe40000000000 */
[----:B------:R-:W-:Y:S02]  /*0ca0*/  FSEL R15, R19, 1.875, P0 ;  /* 0x3ff00000130f7808 */ /* 0x000fe40000000000 */
[----:B------:R-:W-:-:S04]  /*0cb0*/  ISETP.NE.AND P0, PT, R32, RZ, PT ;  /* 0x000000ff2000720c */ /* 0x000fc80003f05270 */
[----:B0-----:R-:W-:-:S06]  /*0cc0*/  DADD R12, R12, R14 ;  /* 0x000000000c0c7229 */ /* 0x001fcc000000000e */
[----:B------:R-:W0:Y:S02]  /*0cd0*/  F2F.F32.F64 R15, R12 ;  /* 0x0000000c000f7310 */ /* 0x000e240000301000 */
[----:B0-----:R1:W-:Y:S01]  /*0ce0*/  STG.E desc[UR8][R10.64], R15 ;  /* 0x0000000f0a007986 */ /* 0x0013e2000c101908 */
[----:B------:R-:W-:Y:S05]  /*0cf0*/  @P0 BRA `(.L_x_20) ;  /* 0xfffffff400cc0947 */ /* 0x000fea000383ffff */
[----:B------:R-:W-:-:S07]  /*0d00*/  LOP3.LUT R7, R3, 0x7ffffffc, RZ, 0xc0, !PT ;  /* 0x7ffffffc03077812 */ /* 0x000fce00078ec0ff */
.L_x_3:
[----:B------:R-:W-:-:S13]  /*0d10*/  LOP3.LUT P0, R5, R3, 0x3, RZ, 0xc0, !PT ;  /* 0x0000000303057812 */ /* 0x000fda000780c0ff */
[----:B------:R-:W-:Y:S05]  /*0d20*/  @!P0 BRA `(.L_x_21) ;  /* 0x0000000400b08947 */ /* 0x000fea0003800000 */
[----:B------:R-:W0:Y:S01]  /*0d30*/  LDC.64 R12, c[0x0][0x388] ;  /* 0x0000e200ff0c7b82 */ /* 0x000e220000000a00 */
[----:B------:R-:W-:-:S04]  /*0d40*/  IMAD.IADD R7, R7, 0x1, R2 ;  /* 0x0000000107077824 */ /* 0x000fc800078e0202 */
[----:B0-----:R-:W-:Y:S02]  /*0d50*/  IMAD.WIDE R12, R7, 0x4, R12 ;  /* 0x00000004070c7825 */ /* 0x001fe400078e020c */
[----:B------:R-:W2:Y:S04]  /*0d60*/  LDG.E R7, desc[UR8][R8.64] ;  /* 0x0000000808077981 */ /* 0x000ea8000c1e1900 */
[----:B------:R-:W2:Y:S01]  /*0d70*/  LDG.E R6, desc[UR8][R12.64] ;  /* 0x000000080c067981 */ /* 0x000ea2000c1e1900 */
[----:B------:R-:W-:Y:S01]  /*0d80*/  BSSY.RECONVERGENT B1, `(.L_x_22) ;  /* 0x0000007000017945 */ /* 0x000fe20003800200 */
[----:B------:R-:W-:Y:S01]  /*0d90*/  MOV R4, 0xdf0 ;  /* 0x00000df000047802 */ /* 0x000fe20000000f00 */
[----:B--2---:R-:W-:-:S04]  /*0da0*/  FADD R6, R6, -R7 ;  /* 0x8000000706067221 */ /* 0x004fc80000000000 */
[----:B------:R-:W0:Y:S02]  /*0db0*/  F2F.F64.F32 R34, R6 ;  /* 0x0000000600227310 */ /* 0x000e240000201800 */
[----:B0-----:R-:W-:-:S10]  /*0dc0*/  DADD R18, -RZ, |R34| ;  /* 0x00000000ff127229 */ /* 0x001fd40000000522 */
[----:B------:R-:W-:-:S07]  /*0dd0*/  IMAD.MOV.U32 R33, RZ, RZ, R19 ;  /* 0x000000ffff217224 */ /* 0x000fce00078e0013 */
[----:B-1---5:R-:W-:Y:S05]  /*0de0*/  CALL.REL.NOINC `($_Z23kernel_variance_forwardPfS_S_iiii$__internal_accurate_pow) ;  /* 0x0000002000247944 */ /* 0x022fea0003c00000 */
[----:B------:R-:W-:Y:S05]  /*0df0*/  BSYNC.RECONVERGENT B1 ;  /* 0x0000000000017941 */ /* 0x000fea0003800200 */
.L_x_22:
        /* <DEDUP_REMOVED lines=15> */
.L_x_25:
[----:B------:R-:W-:-:S11]  /*0ef0*/  DADD R18, R34, 2 ;  /* 0x4000000022127429 */ /* 0x000fd60000000000 */
.L_x_24:
[----:B------:R-:W-:Y:S05]  /*0f00*/  BSYNC.RECONVERGENT B1 ;  /* 0x0000000000017941 */ /* 0x000fea0003800200 */
.L_x_23:
[----:B------:R-:W0:Y:S01]  /*0f10*/  F2F.F64.F32 R14, R15 ;  /* 0x0000000f000e7310 */ /* 0x000e220000201800 */
[----:B------:R-:W-:-:S04]  /*0f20*/  FSETP.NEU.AND P0, PT, R6, 1, PT ;  /* 0x3f8000000600780b */ /* 0x000fc80003f0d000 */
[----:B------:R-:W-:Y:S02]  /*0f30*/  FSEL R6, R18, RZ, P0 ;  /* 0x000000ff12067208 */ /* 0x000fe40000000000 */
[----:B------:R-:W-:Y:S02]  /*0f40*/  FSEL R7, R19, 1.875, P0 ;  /* 0x3ff0000013077808 */ /* 0x000fe40000000000 */
[----:B------:R-:W-:-:S04]  /*0f50*/  ISETP.NE.AND P0, PT, R5, 0x1, PT ;  /* 0x000000010500780c */ /* 0x000fc80003f05270 */
[----:B0-----:R-:W-:-:S06]  /*0f60*/  DADD R6, R14, R6 ;  /* 0x000000000e067229 */ /* 0x001fcc0000000006 */
[----:B------:R-:W0:Y:S02]  /*0f70*/  F2F.F32.F64 R15, R6 ;  /* 0x00000006000f7310 */ /* 0x000e240000301000 */
[----:B0-----:R0:W-:Y:S01]  /*0f80*/  STG.E desc[UR8][R10.64], R15 ;  /* 0x0000000f0a007986 */ /* 0x0011e2000c101908 */
[----:B------:R-:W-:Y:S05]  /*0f90*/  @!P0 BRA `(.L_x_21) ;  /* 0x0000000400148947 */ /* 0x000fea0003800000 */
[----:B------:R-:W2:Y:S04]  /*0fa0*/  LDG.E R6, desc[UR8][R12.64+0x4] ;  /* 0x000004080c067981 */ /* 0x000ea8000c1e1900 */
[----:B------:R-:W2:Y:S01]  /*0fb0*/  LDG.E R7, desc[UR8][R8.64] ;  /* 0x0000000808077981 */ /* 0x000ea2000c1e1900 */
[----:B------:R-:W-:Y:S01]  /*0fc0*/  BSSY.RECONVERGENT B1, `(.L_x_26) ;  /* 0x0000007000017945 */ /* 0x000fe20003800200 */
[----:B------:R-:W-:Y:S01]  /*0fd0*/  MOV R4, 0x1030 ;  /* 0x0000103000047802 */ /* 0x000fe20000000f00 */
[----:B--2---:R-:W-:-:S04]  /*0fe0*/  FADD R6, R6, -R7 ;  /* 0x8000000706067221 */ /* 0x004fc80000000000 */
[----:B------:R-:W1:Y:S02]  /*0ff0*/  F2F.F64.F32 R34, R6 ;  /* 0x0000000600227310 */ /* 0x000e640000201800 */
[----:B-1----:R-:W-:-:S10]  /*1000*/  DADD R18, -RZ, |R34| ;  /* 0x00000000ff127229 */ /* 0x002fd40000000522 */
[----:B------:R-:W-:-:S07]  /*1010*/  IMAD.MOV.U32 R33, RZ, RZ, R19 ;  /* 0x000000ffff217224 */ /* 0x000fce00078e0013 */
[----:B0-----:R-:W-:Y:S05]  /*1020*/  CALL.REL.NOINC `($_Z23kernel_variance_forwardPfS_S_iiii$__internal_accurate_pow) ;  /* 0x0000001c00947944 */ /* 0x001fea0003c00000 */
[----:B------:R-:W-:Y:S05]  /*1030*/  BSYNC.RECONVERGENT B1 ;  /* 0x0000000000017941 */ /* 0x000fea0003800200 */
.L_x_26:
        /* <DEDUP_REMOVED lines=15> */
.L_x_29:
[----:B------:R-:W-:-:S11]  /*1130*/  DADD R18, R34, 2 ;  /* 0x4000000022127429 */ /* 0x000fd60000000000 */
.L_x_28:
[----:B------:R-:W-:Y:S05]  /*1140*/  BSYNC.RECONVERGENT B1 ;  /* 0x0000000000017941 */ /* 0x000fea0003800200 */
.L_x_27:
        /* <DEDUP_REMOVED lines=9> */
[----:B------:R-:W3:Y:S04]  /*11e0*/  LDG.E R5, desc[UR8][R12.64+0x8] ;  /* 0x000008080c057981 */ /* 0x000ee8000c1e1900 */
[----:B------:R-:W3:Y:S01]  /*11f0*/  LDG.E R8, desc[UR8][R8.64] ;  /* 0x0000000808087981 */ /* 0x000ee2000c1e1900 */
[----:B------:R-:W-:Y:S01]  /*1200*/  BSSY.RECONVERGENT B1, `(.L_x_30) ;  /* 0x0000007000017945 */ /* 0x000fe20003800200 */
[----:B------:R-:W-:Y:S01]  /*1210*/  MOV R4, 0x1270 ;  /* 0x0000127000047802 */ /* 0x000fe20000000f00 */
[----:B---3--:R-:W-:-:S04]  /*1220*/  FADD R5, R5, -R8 ;  /* 0x8000000805057221 */ /* 0x008fc80000000000 */
[----:B------:R-:W0:Y:S02]  /*1230*/  F2F.F64.F32 R6, R5 ;  /* 0x0000000500067310 */ /* 0x000e240000201800 */
[----:B0-----:R-:W-:-:S10]  /*1240*/  DADD R18, -RZ, |R6| ;  /* 0x00000000ff127229 */ /* 0x001fd40000000506 */
[----:B------:R-:W-:-:S07]  /*1250*/  IMAD.MOV.U32 R33, RZ, RZ, R19 ;  /* 0x000000ffff217224 */ /* 0x000fce00078e0013 */
[----:B--2---:R-:W-:Y:S05]  /*1260*/  CALL.REL.NOINC `($_Z23kernel_variance_forwardPfS_S_iiii$__internal_accurate_pow) ;  /* 0x0000001c00047944 */ /* 0x004fea0003c00000 */
[----:B------:R-:W-:Y:S05]  /*1270*/  BSYNC.RECONVERGENT B1 ;  /* 0x0000000000017941 */ /* 0x000fea0003800200 */
.L_x_30:
        /* <DEDUP_REMOVED lines=15> */
.L_x_33:
[----:B------:R-:W-:-:S11]  /*1370*/  DADD R8, R6, 2 ;  /* 0x4000000006087429 */ /* 0x000fd60000000000 */
.L_x_32:
[----:B------:R-:W-:Y:S05]  /*1380*/  BSYNC.RECONVERGENT B1 ;  /* 0x0000000000017941 */ /* 0x000fea0003800200 */
.L_x_31:
[----:B------:R-:W0:Y:S01]  /*1390*/  F2F.F64.F32 R6, R15 ;  /* 0x0000000f00067310 */ /* 0x000e220000201800 */
[----:B------:R-:W-:-:S04]  /*13a0*/  FSETP.NEU.AND P0, PT, R5, 1, PT ;  /* 0x3f8000000500780b */ /* 0x000fc80003f0d000 */
[----:B------:R-:W-:Y:S02]  /*13b0*/  FSEL R4, R8, RZ, P0 ;  /* 0x000000ff08047208 */ /* 0x000fe40000000000 */
[----:B------:R-:W-:-:S06]  /*13c0*/  FSEL R5, R9, 1.875, P0 ;  /* 0x3ff0000009057808 */ /* 0x000fcc0000000000 */
[----:B0-----:R-:W-:-:S06]  /*13d0*/  DADD R4, R6, R4 ;  /* 0x0000000006047229 */ /* 0x001fcc0000000004 */
[----:B------:R3:W4:Y:S05]  /*13e0*/  F2F.F32.F64 R15, R4 ;  /* 0x00000004000f7310 */ /* 0x00072a0000301000 */
.L_x_21:
[----:B---3--:R-:W3:Y:S01]  /*13f0*/  MUFU.RCP R5, R0 ;  /* 0x0000000000057308 */ /* 0x008ee20000001000 */
[----:B------:R-:W-:Y:S07]  /*1400*/  BSSY.RECONVERGENT B3, `(.L_x_34) ;  /* 0x000000a000037945 */ /* 0x000fee0003800200 */
[----:B----45:R-:W4:Y:S01]  /*1410*/  FCHK P0, R15, R0 ;  /* 0x000000000f007302 */ /* 0x030f220000000000 */
[----:B---3--:R-:W-:-:S04]  /*1420*/  FFMA R4, -R0, R5, 1 ;  /* 0x3f80000000047423 */ /* 0x008fc80000000105 */
[----:B------:R-:W-:-:S04]  /*1430*/  FFMA R4, R5, R4, R5 ;  /* 0x0000000405047223 */ /* 0x000fc80000000005 */
[----:B------:R-:W-:-:S04]  /*1440*/  FFMA R5, R4, R15, RZ ;  /* 0x0000000f04057223 */ /* 0x000fc800000000ff */
[----:B------:R-:W-:-:S04]  /*1450*/  FFMA R6, -R0, R5, R15 ;  /* 0x0000000500067223 */ /* 0x000fc8000000010f */
[----:B------:R-:W-:Y:S01]  /*1460*/  FFMA R5, R4, R6, R5 ;  /* 0x0000000604057223 */ /* 0x000fe20000000005 */
[----:B----4-:R-:W-:Y:S06]  /*1470*/  @!P0 BRA `(.L_x_35) ;  /* 0x0000000000088947 */ /* 0x010fec0003800000 */
[----:B------:R-:W-:-:S07]  /*1480*/  MOV R14, 0x14a0 ;  /* 0x000014a0000e7802 */ /* 0x000fce0000000f00 */
[----:B012---:R-:W-:Y:S05]  /*1490*/  CALL.REL.NOINC `($__internal_0_$__cuda_sm3x_div_rn_noftz_f32_slowpath) ;  /* 0x0000001000d87944 */ /* 0x007fea0003c00000 */
.L_x_35:
[----:B------:R-:W-:Y:S05]  /*14a0*/  BSYNC.RECONVERGENT B3 ;  /* 0x0000000000037941 */ /* 0x000fea0003800200 */
.L_x_34:
[----:B------:R3:W-:Y:S02]  /*14b0*/  STG.E desc[UR8][R10.64], R5 ;  /* 0x000000050a007986 */ /* 0x0007e4000c101908 */
.L_x_2:
[----:B------:R-:W-:Y:S05]  /*14c0*/  BSYNC.RECONVERGENT B0 ;  /* 0x0000000000007941 */ /* 0x000fea0003800200 */
.L_x_1:
[----:B------:R-:W-:-:S05]  /*14d0*/  VIADD R2, R2, UR4 ;  /* 0x0000000402027c36 */ /* 0x000fca0008000000 */
[----:B------:R-:W-:-:S13]  /*14e0*/  ISETP.GE.AND P0, PT, R2, UR5, PT ;  /* 0x0000000502007c0c */ /* 0x000fda000bf06270 */
[----:B------:R-:W-:Y:S05]  /*14f0*/  @!P0 BRA `(.L_x_36) ;  /* 0xffffffec00108947 */ /* 0x000fea000383ffff */
[----:B------:R-:W-:Y:S05]  /*1500*/  EXIT ;  /* 0x000000000000794d */ /* 0x000fea0003800000 */
.L_x_0:
[----:B------:R-:W0:Y:S01]  /*1510*/  I2F.U32.RP R8, UR4 ;  /* 0x0000000400087d06 */ /* 0x000e220008209000 */
[----:B------:R-:W-:Y:S01]  /*1520*/  VIADD R6, R2, UR4 ;  /* 0x0000000402067c36 */ /* 0x000fe20008000000 */
[----:B------:R-:W-:Y:S01]  /*1530*/  ISETP.NE.U32.AND P2, PT, RZ, UR4, PT ;  /* 0x00000004ff007c0c */ /* 0x000fe2000bf45070 */
[----:B------:R-:W-:Y:S01]  /*1540*/  IMAD R9, RZ, RZ, -UR4 ;  /* 0x80000004ff097e24 */ /* 0x000fe2000f8e02ff */
[----:B------:R-:W-:Y:S02]  /*1550*/  BSSY.RECONVERGENT B0, `(.L_x_37) ;  /* 0x0000052000007945 */ /* 0x000fe40003800200 */
[C---:B------:R-:W-:Y:S02]  /*1560*/  ISETP.GE.AND P0, PT, R6.reuse, UR5, PT ;  /* 0x0000000506007c0c */ /* 0x040fe4000bf06270 */
[----:B------:R-:W-:Y:S02]  /*1570*/  VIMNMX R7, PT, PT, R6, UR5, !PT ;  /* 0x0000000506077c48 */ /* 0x000fe4000ffe0100 */
[----:B------:R-:W-:-:S04]  /*1580*/  SEL R10, RZ, 0x1, P0 ;  /* 0x00000001ff0a7807 */ /* 0x000fc80000000000 */
[----:B------:R-:W-:Y:S01]  /*1590*/  IADD3 R7, PT, PT, R7, -R6, -R10 ;  /* 0x8000000607077210 */ /* 0x000fe20007ffe80a */
[----:B0-----:R-:W0:Y:S02]  /*15a0*/  MUFU.RCP R8, R8 ;  /* 0x0000000800087308 */ /* 0x001e240000001000 */
[----:B0-----:R-:W-:-:S06]  /*15b0*/  VIADD R4, R8, 0xffffffe ;  /* 0x0ffffffe08047836 */ /* 0x001fcc0000000000 */
[----:B------:R0:W1:Y:S02]  /*15c0*/  F2I.FTZ.U32.TRUNC.NTZ R5, R4 ;  /* 0x0000000400057305 */ /* 0x000064000021f000 */
[----:B0-----:R-:W-:Y:S02]  /*15d0*/  IMAD.MOV.U32 R4, RZ, RZ, RZ ;  /* 0x000000ffff047224 */ /* 0x001fe400078e00ff */
[----:B-1----:R-:W-:-:S04]  /*15e0*/  IMAD R9, R9, R5, RZ ;  /* 0x0000000509097224 */ /* 0x002fc800078e02ff */
[----:B------:R-:W-:-:S06]  /*15f0*/  IMAD.HI.U32 R8, R5, R9, R4 ;  /* 0x0000000905087227 */ /* 0x000fcc00078e0004 */
[----:B------:R-:W-:-:S04]  /*1600*/  IMAD.HI.U32 R5, R8, R7, RZ ;  /* 0x0000000708057227 */ /* 0x000fc800078e00ff */
[----:B------:R-:W-:-:S04]  /*1610*/  IMAD.MOV R4, RZ, RZ, -R5 ;  /* 0x000000ffff047224 */ /* 0x000fc800078e0a05 */
[----:B------:R-:W-:-:S05]  /*1620*/  IMAD R7, R4, UR4, R7 ;  /* 0x0000000404077c24 */ /* 0x000fca000f8e0207 */
[----:B------:R-:W-:-:S13]  /*1630*/  ISETP.GE.U32.AND P0, PT, R7, UR4, PT ;  /* 0x0000000407007c0c */ /* 0x000fda000bf06070 */
[----:B------:R-:W-:Y:S02]  /*1640*/  @P0 VIADD R7, R7, -UR4 ;  /* 0x8000000407070c36 */ /* 0x000fe40008000000 */
[----:B------:R-:W-:-:S03]  /*1650*/  @P0 VIADD R5, R5, 0x1 ;  /* 0x0000000105050836 */ /* 0x000fc60000000000 */
[----:B------:R-:W-:-:S13]  /*1660*/  ISETP.GE.U32.AND P1, PT, R7, UR4, PT ;  /* 0x0000000407007c0c */ /* 0x000fda000bf26070 */
[----:B------:R-:W-:Y:S01]  /*1670*/  @P1 VIADD R5, R5, 0x1 ;  /* 0x0000000105051836 */ /* 0x000fe20000000000 */
[----:B------:R-:W-:-:S05]  /*1680*/  @!P2 LOP3.LUT R5, RZ, UR4, RZ, 0x33, !PT ;  /* 0x00000004ff05ac12 */ /* 0x000fca000f8e33ff */
[----:B------:R-:W-:-:S05]  /*1690*/  IMAD.IADD R10, R10, 0x1, R5 ;  /* 0x000000010a0a7824 */ /* 0x000fca00078e0205 */
[----:B------:R-:W-:-:S04]  /*16a0*/  LOP3.LUT R4, R10, 0x3, RZ, 0xc0, !PT ;  /* 0x000000030a047812 */ /* 0x000fc800078ec0ff */
[----:B------:R-:W-:-:S13]  /*16b0*/  ISETP.NE.AND P0, PT, R4, 0x3, PT ;  /* 0x000000030400780c */ /* 0x000fda0003f05270 */
[----:B------:R-:W-:Y:S05]  /*16c0*/  @!P0 BRA `(.L_x_38) ;  /* 0x0000000000e88947 */ /* 0x000fea0003800000 */
[----:B------:R-:W0:Y:S01]  /*16d0*/  LDC.64 R6, c[0x0][0x380] ;  /* 0x0000e000ff067b82 */ /* 0x000e220000000a00 */
[----:B------:R-:W-:Y:S02]  /*16e0*/  VIADD R16, R10, 0x1 ;  /* 0x000000010a107836 */ /* 0x000fe40000000000 */
[----:B------:R-:W-:-:S03]  /*16f0*/  IMAD.MOV.U32 R11, RZ, RZ, RZ ;  /* 0x000000ffff0b7224 */ /* 0x000fc600078e00ff */
[----:B------:R-:W-:-:S07]  /*1700*/  LOP3.LUT R16, R16, 0x3, RZ, 0xc0, !PT ;  /* 0x0000000310107812 */ /* 0x000fce00078ec0ff */
.L_x_43:
[-C--:B------:R-:W-:Y:S01]  /*1710*/  IABS R12, R3.reuse ;  /* 0x00000003000c7213 */ /* 0x080fe20000000000 */
[----:B------:R-:W-:Y:S01]  /*1720*/  VIADD R11, R11, 0x1 ;  /* 0x000000010b0b7836 */ /* 0x000fe20000000000 */
[----:B-1----:R-:W-:Y:S01]  /*1730*/  IABS R9, R2 ;  /* 0x0000000200097213 */ /* 0x002fe20000000000 */
[----:B------:R-:W-:Y:S01]  /*1740*/  BSSY.RECONVERGENT B3, `(.L_x_39) ;  /* 0x0000030000037945 */ /* 0x000fe20003800200 */
[----:B------:R-:W1:Y:S01]  /*1750*/  I2F.RP R8, R12 ;  /* 0x0000000c00087306 */ /* 0x000e620000209400 */
[----:B------:R-:W-:Y:S02]  /*1760*/  IABS R15, R3 ;  /* 0x00000003000f7213 */ /* 0x000fe40000000000 */
[----:B------:R-:W-:Y:S02]  /*1770*/  ISETP.GE.AND P3, PT, R2, RZ, PT ;  /* 0x000000ff0200720c */ /* 0x000fe40003f66270 */
[----:B------:R-:W-:-:S03]  /*1780*/  ISETP.NE.AND P2, PT, R3, RZ, PT ;  /* 0x000000ff0300720c */ /* 0x000fc60003f45270 */
[----:B-1----:R-:W1:Y:S02]  /*1790*/  MUFU.RCP R8, R8 ;  /* 0x0000000800087308 */ /* 0x002e640000001000 */
[----:B-1----:R-:W-:-:S06]  /*17a0*/  VIADD R4, R8, 0xffffffe ;  /* 0x0ffffffe08047836 */ /* 0x002fcc0000000000 */
[----:B------:R1:W2:Y:S02]  /*17b0*/  F2I.FTZ.U32.TRUNC.NTZ R5, R4 ;  /* 0x0000000400057305 */ /* 0x0002a4000021f000 */
[----:B-1----:R-:W-:Y:S02]  /*17c0*/  IMAD.MOV.U32 R4, RZ, RZ, RZ ;  /* 0x000000ffff047224 */ /* 0x002fe400078e00ff */
[----:B--2---:R-:W-:-:S04]  /*17d0*/  IMAD.MOV R13, RZ, RZ, -R5 ;  /* 0x000000ffff0d7224 */ /* 0x004fc800078e0a05 */
[----:B------:R-:W-:-:S04]  /*17e0*/  IMAD R13, R13, R12, RZ ;  /* 0x0000000c0d0d7224 */ /* 0x000fc800078e02ff */
[----:B------:R-:W-:-:S04]  /*17f0*/  IMAD.HI.U32 R14, R5, R13, R4 ;  /* 0x0000000d050e7227 */ /* 0x000fc800078e0004 */
[----:B------:R-:W-:Y:S02]  /*1800*/  IMAD.MOV R5, RZ, RZ, -R15 ;  /* 0x000000ffff057224 */ /* 0x000fe400078e0a0f */
        /* <DEDUP_REMOVED lines=8> */
[----:B------:R-:W-:-:S03]  /*1890*/  ISETP.NE.AND P1, PT, R11, R16, PT ;  /* 0x000000100b00720c */ /* 0x000fc60003f25270 */
[----:B------:R-:W-:-:S05]  /*18a0*/  @!P3 IMAD.MOV R8, RZ, RZ, -R8 ;  /* 0x000000ffff08b224 */ /* 0x000fca00078e0a08 */
[----:B------:R-:W-:-:S04]  /*18b0*/  SEL R8, R9, R8, !P2 ;  /* 0x0000000809087207 */ /* 0x000fc80005000000 */
[----:B------:R-:W-:-:S13]  /*18c0*/  ISETP.NE.AND P3, PT, R8, RZ, PT ;  /* 0x000000ff0800720c */ /* 0x000fda0003f65270 */
[----:B------:R-:W-:Y:S05]  /*18d0*/  @P3 BRA `(.L_x_40) ;  /* 0x0000000000583947 */ /* 0x000fea0003800000 */
[----:B------:R-:W-:Y:S01]  /*18e0*/  ISETP.GE.U32.AND P3, PT, R5, R12, PT ;  /* 0x0000000c0500720c */ /* 0x000fe20003f66070 */
[----:B------:R-:W-:Y:S01]  /*18f0*/  @!P0 VIADD R4, R4, 0x1 ;  /* 0x0000000104048836 */ /* 0x000fe20000000000 */
[----:B------:R-:W-:-:S04]  /*1900*/  LOP3.LUT R5, R2, R3, RZ, 0x3c, !PT ;  /* 0x0000000302057212 */ /* 0x000fc800078e3cff */
[----:B------:R-:W-:-:S07]  /*1910*/  ISETP.GE.AND P4, PT, R5, RZ, PT ;  /* 0x000000ff0500720c */ /* 0x000fce0003f86270 */
[----:B------:R-:W-:-:S06]  /*1920*/  @P3 VIADD R4, R4, 0x1 ;  /* 0x0000000104043836 */ /* 0x000fcc0000000000 */
[----:B------:R-:W-:-:S05]  /*1930*/  @!P4 IMAD.MOV R4, RZ, RZ, -R4 ;  /* 0x000000ffff04c224 */ /* 0x000fca00078e0a04 */
[----:B------:R-:W-:-:S05]  /*1940*/  SEL R9, R9, R4, !P2 ;  /* 0x0000000409097207 */ /* 0x000fca0005000000 */
[----:B0-----:R-:W-:-:S05]  /*1950*/  IMAD.WIDE R8, R9, 0x4, R6 ;  /* 0x0000000409087825 */ /* 0x001fca00078e0206 */
[----:B------:R-:W2:Y:S01]  /*1960*/  LDG.E R15, desc[UR8][R8.64] ;  /* 0x00000008080f7981 */ /* 0x000ea2000c1e1900 */
[----:B------:R-:W0:Y:S01]  /*1970*/  MUFU.RCP R5, R0 ;  /* 0x0000000000057308 */ /* 0x000e220000001000 */
[----:B------:R-:W-:Y:S01]  /*1980*/  BSSY.RECONVERGENT B4, `(.L_x_41) ;  /* 0x000000a000047945 */ /* 0x000fe20003800200 */
[----:B0-----:R-:W-:-:S04]  /*1990*/  FFMA R4, -R0, R5, 1 ;  /* 0x3f80000000047423 */ /* 0x001fc80000000105 */
[----:B------:R-:W-:Y:S02]  /*19a0*/  FFMA R4, R5, R4, R5 ;  /* 0x0000000405047223 */ /* 0x000fe40000000005 */
[----:B--2---:R-:W0:Y:S02]  /*19b0*/  FCHK P0, R15, R0 ;  /* 0x000000000f007302 */ /* 0x004e240000000000 */
[----:B------:R-:W-:-:S04]  /*19c0*/  FFMA R5, R4, R15, RZ ;  /* 0x0000000f04057223 */ /* 0x000fc800000000ff */
[----:B------:R-:W-:-:S04]  /*19d0*/  FFMA R12, -R0, R5, R15 ;  /* 0x00000005000c7223 */ /* 0x000fc8000000010f */
[----:B------:R-:W-:Y:S01]  /*19e0*/  FFMA R5, R4, R12, R5 ;  /* 0x0000000c04057223 */ /* 0x000fe20000000005 */
[----:B0-----:R-:W-:Y:S06]  /*19f0*/  @!P0 BRA `(.L_x_42) ;  /* 0x0000000000088947 */ /* 0x001fec0003800000 */
[----:B------:R-:W-:-:S07]  /*1a00*/  MOV R14, 0x1a20 ;  /* 0x00001a20000e7802 */ /* 0x000fce0000000f00 */
[----:B------:R-:W-:Y:S05]  /*1a10*/  CALL.REL.NOINC `($__internal_0_$__cuda_sm3x_div_rn_noftz_f32_slowpath) ;  /* 0x0000000c00787944 */ /* 0x000fea0003c00000 */
.L_x_42:
[----:B------:R-:W-:Y:S05]  /*1a20*/  BSYNC.RECONVERGENT B4 ;  /* 0x0000000000047941 */ /* 0x000fea0003800200 */
.L_x_41:
[----:B------:R1:W-:Y:S02]  /*1a30*/  STG.E desc[UR8][R8.64], R5 ;  /* 0x0000000508007986 */ /* 0x0003e4000c101908 */
.L_x_40:
[----:B------:R-:W-:Y:S05]  /*1a40*/  BSYNC.RECONVERGENT B3 ;  /* 0x0000000000037941 */ /* 0x000fea0003800200 */
.L_x_39:
[----:B------:R-:W-:Y:S01]  /*1a50*/  VIADD R2, R2, UR4 ;  /* 0x0000000402027c36 */ /* 0x000fe20008000000 */
[----:B------:R-:W-:Y:S06]  /*1a60*/  @P1 BRA `(.L_x_43) ;  /* 0xfffffffc00281947 */ /* 0x000fec000383ffff */
.L_x_38:
[----:B------:R-:W-:Y:S05]  /*1a70*/  BSYNC.RECONVERGENT B0 ;  /* 0x0000000000007941 */ /* 0x000fea0003800200 */
.L_x_37:
[----:B0-----:R-:W0:Y:S01]  /*1a80*/  LDC.64 R6, c[0x0][0x380] ;  /* 0x0000e000ff067b82 */ /* 0x001e220000000a00 */
[----:B------:R-:W-:-:S13]  /*1a90*/  ISETP.GE.U32.AND P0, PT, R10, 0x3, PT ;  /* 0x000000030a00780c */ /* 0x000fda0003f06070 */
[----:B------:R-:W-:Y:S05]  /*1aa0*/  @!P0 EXIT ;  /* 0x000000000000894d */ /* 0x000fea0003800000 */
.L_x_60:
[-C--:B------:R-:W-:Y:S01]  /*1ab0*/  IABS R10, R3.reuse ;  /* 0x00000003000a7213 */ /* 0x080fe20000000000 */
[----:B------:R-:W-:Y:S01]  /*1ac0*/  BSSY.RECONVERGENT B0, `(.L_x_44) ;  /* 0x0000030000007945 */ /* 0x000fe20003800200 */
[----:B-1----:R-:W-:Y:S02]  /*1ad0*/  IABS R9, R2 ;  /* 0x0000000200097213 */ /* 0x002fe40000000000 */
[----:B------:R-:W1:Y:S01]  /*1ae0*/  I2F.RP R8, R10 ;  /* 0x0000000a00087306 */ /* 0x000e620000209400 */
[----:B------:R-:W-:Y:S02]  /*1af0*/  IABS R13, R3 ;  /* 0x00000003000d7213 */ /* 0x000fe40000000000 */
[----:B------:R-:W-:-:S05]  /*1b00*/  ISETP.GE.AND P2, PT, R2, RZ, PT ;  /* 0x000000ff0200720c */ /* 0x000fca0003f46270 */
        /* <DEDUP_REMOVED lines=41> */
.L_x_47:
[----:B------:R-:W-:Y:S05]  /*1da0*/  BSYNC.RECONVERGENT B3 ;  /* 0x0000000000037941 */ /* 0x000fea0003800200 */
.L_x_46:
[----:B------:R1:W-:Y:S02]  /*1db0*/  STG.E desc[UR8][R8.64], R5 ;  /* 0x0000000508007986 */ /* 0x0003e4000c101908 */
.L_x_45:
[----:B------:R-:W-:Y:S05]  /*1dc0*/  BSYNC.RECONVERGENT B0 ;  /* 0x0000000000007941 */ /* 0x000fea0003800200 */
.L_x_44:
[-C--:B-1----:R-:W-:Y:S01]  /*1dd0*/  IABS R9, R3.reuse ;  /* 0x0000000300097213 */ /* 0x082fe20000000000 */
[----:B------:R-:W-:Y:S01]  /*1de0*/  VIADD R10, R2, UR4 ;  /* 0x00000004020a7c36 */ /* 0x000fe20008000000 */
[----:B------:R-:W-:Y:S01]  /*1df0*/  IABS R2, R3 ;  /* 0x0000000300027213 */ /* 0x000fe20000000000 */
[----:B------:R-:W-:Y:S01]  /*1e00*/  BSSY.RECONVERGENT B0, `(.L_x_48) ;  /* 0x0000031000007945 */ /* 0x000fe20003800200 */
[----:B------:R-:W1:Y:S02]  /*1e10*/  I2F.RP R8, R9 ;  /* 0x0000000900087306 */ /* 0x000e640000209400 */
[----:B------:R-:W-:Y:S01]  /*1e20*/  ISETP.GE.AND P2, PT, R10, RZ, PT ;  /* 0x000000ff0a00720c */ /* 0x000fe20003f46270 */
[----:B------:R-:W-:-:S05]  /*1e30*/  IMAD.MOV R13, RZ, RZ, -R2 ;  /* 0x000000ffff0d7224 */ /* 0x000fca00078e0a02 */
[----:B-1----:R-:W1:Y:S02]  /*1e40*/  MUFU.RCP R8, R8 ;  /* 0x0000000800087308 */ /* 0x002e640000001000 */
[----:B-1----:R-:W-:Y:S01]  /*1e50*/  VIADD R4, R8, 0xffffffe ;  /* 0x0ffffffe08047836 */ /* 0x002fe20000000000 */
[----:B------:R-:W-:-:S05]  /*1e60*/  LOP3.LUT R8, RZ, R3, RZ, 0x33, !PT ;  /* 0x00000003ff087212 */ /* 0x000fca00078e33ff */
[----:B------:R1:W2:Y:S02]  /*1e70*/  F2I.FTZ.U32.TRUNC.NTZ R5, R4 ;  /* 0x0000000400057305 */ /* 0x0002a4000021f000 */
[----:B-1----:R-:W-:Y:S02]  /*1e80*/  IMAD.MOV.U32 R4, RZ, RZ, RZ ;  /* 0x000000ffff047224 */ /* 0x002fe400078e00ff */
[----:B--2---:R-:W-:-:S04]  /*1e90*/  IMAD.MOV R12, RZ, RZ, -R5 ;  /* 0x000000ffff0c7224 */ /* 0x004fc800078e0a05 */
[----:B------:R-:W-:Y:S01]  /*1ea0*/  IMAD R11, R12, R9, RZ ;  /* 0x000000090c0b7224 */ /* 0x000fe200078e02ff */
[----:B------:R-:W-:-:S03]  /*1eb0*/  IABS R12, R10 ;  /* 0x0000000a000c7213 */ /* 0x000fc60000000000 */
[----:B------:R-:W-:-:S04]  /*1ec0*/  IMAD.HI.U32 R2, R5, R11, R4 ;  /* 0x0000000b05027227 */ /* 0x000fc800078e0004 */
[----:B------:R-:W-:Y:S02]  /*1ed0*/  IMAD.MOV.U32 R5, RZ, RZ, R12 ;  /* 0x000000ffff057224 */ /* 0x000fe400078e000c */
[----:B------:R-:W-:Y:S02]  /*1ee0*/  IMAD.MOV.U32 R4, RZ, RZ, R13 ;  /* 0x000000ffff047224 */ /* 0x000fe400078e000d */
[----:B------:R-:W-:-:S04]  /*1ef0*/  IMAD.HI.U32 R2, R2, R5, RZ ;  /* 0x0000000502027227 */ /* 0x000fc800078e00ff */
[----:B------:R-:W-:-:S05]  /*1f00*/  IMAD R4, R2, R4, R5 ;  /* 0x0000000402047224 */ /* 0x000fca00078e0205 */
        /* <DEDUP_REMOVED lines=30> */
.L_x_51:
[----:B------:R-:W-:Y:S05]  /*20f0*/  BSYNC.RECONVERGENT B3 ;  /* 0x0000000000037941 */ /* 0x000fea0003800200 */
.L_x_50:
[----:B------:R1:W-:Y:S02]  /*2100*/  STG.E desc[UR8][R8.64], R5 ;  /* 0x0000000508007986 */ /* 0x0003e4000c101908 */
.L_x_49:
[----:B------:R-:W-:Y:S05]  /*2110*/  BSYNC.RECONVERGENT B0 ;  /* 0x0000000000007941 */ /* 0x000fea0003800200 */
.L_x_48:
        /* <DEDUP_REMOVED lines=8> */
[----:B-1----:R-:W-:-:S06]  /*21a0*/  VIADD R4, R2, 0xffffffe ;  /* 0x0ffffffe02047836 */ /* 0x002fcc0000000000 */
[----:B------:R1:W2:Y:S02]  /*21b0*/  F2I.FTZ.U32.TRUNC.NTZ R5, R4 ;  /* 0x0000000400057305 */ /* 0x0002a4000021f000 */
[----:B-1----:R-:W-:Y:S02]  /*21c0*/  IMAD.MOV.U32 R4, RZ, RZ, RZ ;  /* 0x000000ffff047224 */ /* 0x002fe400078e00ff */
[----:B--2---:R-:W-:-:S04]  /*21d0*/  IMAD.MOV R8, RZ, RZ, -R5 ;  /* 0x000000ffff087224 */ /* 0x004fc800078e0a05 */
[----:B------:R-:W-:Y:S01]  /*21e0*/  IMAD R11, R8, R9, RZ ;  /* 0x00000009080b7224 */ /* 0x000fe200078e02ff */
[----:B------:R-:W-:-:S03]  /*21f0*/  IABS R8, R10 ;  /* 0x0000000a00087213 */ /* 0x000fc60000000000 */
[----:B------:R-:W-:-:S04]  /*2200*/  IMAD.HI.U32 R2, R5, R11, R4 ;  /* 0x0000000b05027227 */ /* 0x000fc800078e0004 */
[----:B------:R-:W-:Y:S01]  /*2210*/  IMAD.MOV.U32 R5, RZ, RZ, R8 ;  /* 0x000000ffff057224 */ /* 0x000fe200078e0008 */
[----:B------:R-:W-:Y:S01]  /*2220*/  LOP3.LUT R8, RZ, R3, RZ, 0x33, !PT ;  /* 0x00000003ff087212 */ /* 0x000fe200078e33ff */
        /* <DEDUP_REMOVED lines=33> */
.L_x_55:
[----:B------:R-:W-:Y:S05]  /*2440*/  BSYNC.RECONVERGENT B3 ;  /* 0x0000000000037941 */ /* 0x000fea0003800200 */
.L_x_54:
[----:B------:R1:W-:Y:S02]  /*2450*/  STG.E desc[UR8][R8.64], R5 ;  /* 0x0000000508007986 */ /* 0x0003e4000c101908 */
.L_x_53:
[----:B------:R-:W-:Y:S05]  /*2460*/  BSYNC.RECONVERGENT B0 ;  /* 0x0000000000007941 */ /* 0x000fea0003800200 */
.L_x_52:
        /* <DEDUP_REMOVED lines=50> */
.L_x_59:
[----:B------:R-:W-:Y:S05]  /*2790*/  BSYNC.RECONVERGENT B3 ;  /* 0x0000000000037941 */ /* 0x000fea0003800200 */
.L_x_58:
[----:B------:R1:W-:Y:S02]  /*27a0*/  STG.E desc[UR8][R8.64], R5 ;  /* 0x0000000508007986 */ /* 0x0003e4000c101908 */
.L_x_57:
[----:B------:R-:W-:Y:S05]  /*27b0*/  BSYNC.RECONVERGENT B0 ;  /* 0x0000000000007941 */ /* 0x000fea0003800200 */
.L_x_56:
[----:B------:R-:W-:-:S05]  /*27c0*/  VIADD R2, R10, UR4 ;  /* 0x000000040a027c36 */ /* 0x000fca0008000000 */
[----:B------:R-:W-:-:S13]  /*27d0*/  ISETP.GE.AND P0, PT, R2, UR5, PT ;  /* 0x0000000502007c0c */ /* 0x000fda000bf06270 */
[----:B------:R-:W-:Y:S05]  /*27e0*/  @!P0 BRA `(.L_x_60) ;  /* 0xfffffff000b08947 */ /* 0x000fea000383ffff */
[----:B------:R-:W-:Y:S05]  /*27f0*/  EXIT ;  /* 0x000000000000794d */ /* 0x000fea0003800000 */
        .weak           $__internal_0_$__cuda_sm3x_div_rn_noftz_f32_slowpath
        .type           $__internal_0_$__cuda_sm3x_div_rn_noftz_f32_slowpath,@function
        .size           $__internal_0_$__cuda_sm3x_div_rn_noftz_f32_slowpath,($_Z23kernel_variance_forwardPfS_S_iiii$__internal_accurate_pow - $__internal_0_$__cuda_sm3x_div_rn_noftz_f32_slowpath)
$__internal_0_$__cuda_sm3x_div_rn_noftz_f32_slowpath:
[--C-:B------:R-:W-:Y:S01]  /*2800*/  SHF.R.U32.HI R12, RZ, 0x17, R0.reuse ;  /* 0x00000017ff0c7819 */ /* 0x100fe20000011600 */
[----:B------:R-:W-:Y:S01]  /*2810*/  BSSY.RECONVERGENT B1, `(.L_x_61) ;  /* 0x0000063000017945 */ /* 0x000fe20003800200 */
[----:B------:R-:W-:Y:S01]  /*2820*/  SHF.R.U32.HI R13, RZ, 0x17, R15 ;  /* 0x00000017ff0d7819 */ /* 0x000fe2000001160f */
[----:B------:R-:W-:Y:S01]  /*2830*/  IMAD.MOV.U32 R4, RZ, RZ, R0 ;  /* 0x000000ffff047224 */ /* 0x000fe200078e0000 */
[----:B------:R-:W-:Y:S02]  /*2840*/  LOP3.LUT R12, R12, 0xff, RZ, 0xc0, !PT ;  /* 0x000000ff0c0c7812 */ /* 0x000fe400078ec0ff */
[----:B------:R-:W-:-:S03]  /*2850*/  LOP3.LUT R13, R13, 0xff, RZ, 0xc0, !PT ;  /* 0x000000ff0d0d7812 */ /* 0x000fc600078ec0ff */
[----:B------:R-:W-:Y:S02]  /*2860*/  VIADD R18, R12, 0xffffffff ;  /* 0xffffffff0c127836 */ /* 0x000fe40000000000 */
[----:B------:R-:W-:-:S03]  /*2870*/  VIADD R17, R13, 0xffffffff ;  /* 0xffffffff0d117836 */ /* 0x000fc60000000000 */
[----:B------:R-:W-:-:S04]  /*2880*/  ISETP.GT.U32.AND P0, PT, R18, 0xfd, PT ;  /* 0x000000fd1200780c */ /* 0x000fc80003f04070 */
[----:B------:R-:W-:-:S13]  /*2890*/  ISETP.GT.U32.OR P0, PT, R17, 0xfd, P0 ;  /* 0x000000fd1100780c */ /* 0x000fda0000704470 */
[----:B------:R-:W-:Y:S01]  /*28a0*/  @!P0 IMAD.MOV.U32 R5, RZ, RZ, RZ ;  /* 0x000000ffff058224 */ /* 0x000fe200078e00ff */
[----:B------:R-:W-:Y:S06]  /*28b0*/  @!P0 BRA `(.L_x_62) ;  /* 0x00000000005c8947 */ /* 0x000fec0003800000 */
[----:B------:R-:W-:Y:S02]  /*28c0*/  FSETP.GTU.FTZ.AND P0, PT, |R15|, +INF , PT ;  /* 0x7f8000000f00780b */ /* 0x000fe40003f1c200 */
[----:B------:R-:W-:-:S04]  /*28d0*/  FSETP.GTU.FTZ.AND P2, PT, |R0|, +INF , PT ;  /* 0x7f8000000000780b */ /* 0x000fc80003f5c200 */
[----:B------:R-:W-:-:S13]  /*28e0*/  PLOP3.LUT P0, PT, P0, P2, PT, 0xf8, 0x8f ;  /* 0x00000000008f781c */ /* 0x000fda0000705f70 */
[----:B------:R-:W-:Y:S05]  /*28f0*/  @P0 BRA `(.L_x_63) ;  /* 0x00000004004c0947 */ /* 0x000fea0003800000 */
[----:B------:R-:W-:-:S13]  /*2900*/  LOP3.LUT P0, RZ, R4, 0x7fffffff, R15, 0xc8, !PT ;  /* 0x7fffffff04ff7812 */ /* 0x000fda000780c80f */
[----:B------:R-:W-:Y:S05]  /*2910*/  @!P0 BRA `(.L_x_64) ;  /* 0x00000004003c8947 */ /* 0x000fea0003800000 */
[C---:B------:R-:W-:Y:S02]  /*2920*/  FSETP.NEU.FTZ.AND P2, PT, |R15|.reuse, +INF , PT ;  /* 0x7f8000000f00780b */ /* 0x040fe40003f5d200 */
[----:B------:R-:W-:Y:S02]  /*2930*/  FSETP.NEU.FTZ.AND P3, PT, |R0|, +INF , PT ;  /* 0x7f8000000000780b */ /* 0x000fe40003f7d200 */
[----:B------:R-:W-:-:S11]  /*2940*/  FSETP.NEU.FTZ.AND P0, PT, |R15|, +INF , PT ;  /* 0x7f8000000f00780b */ /* 0x000fd60003f1d200 */
[----:B------:R-:W-:Y:S05]  /*2950*/  @!P3 BRA !P2, `(.L_x_64) ;  /* 0x00000004002cb947 */ /* 0x000fea0005000000 */
[----:B------:R-:W-:-:S04]  /*2960*/  LOP3.LUT P2, RZ, R15, 0x7fffffff, RZ, 0xc0, !PT ;  /* 0x7fffffff0fff7812 */ /* 0x000fc8000784c0ff */
[----:B------:R-:W-:-:S13]  /*2970*/  PLOP3.LUT P2, PT, P3, P2, PT, 0x2f, 0xf2 ;  /* 0x0000000000f2781c */ /* 0x000fda0001f44577 */
[----:B------:R-:W-:Y:S05]  /*2980*/  @P2 BRA `(.L_x_65) ;  /* 0x0000000400182947 */ /* 0x000fea0003800000 */
[----:B------:R-:W-:-:S04]  /*2990*/  LOP3.LUT P2, RZ, R4, 0x7fffffff, RZ, 0xc0, !PT ;  /* 0x7fffffff04ff7812 */ /* 0x000fc8000784c0ff */
[----:B------:R-:W-:-:S13]  /*29a0*/  PLOP3.LUT P0, PT, P0, P2, PT, 0x2f, 0xf2 ;  /* 0x0000000000f2781c */ /* 0x000fda0000704577 */
[----:B------:R-:W-:Y:S05]  /*29b0*/  @P0 BRA `(.L_x_66) ;  /* 0x0000000400000947 */ /* 0x000fea0003800000 */
[----:B------:R-:W-:Y:S02]  /*29c0*/  ISETP.GE.AND P0, PT, R17, RZ, PT ;  /* 0x000000ff1100720c */ /* 0x000fe40003f06270 */
[----:B------:R-:W-:-:S11]  /*29d0*/  ISETP.GE.AND P2, PT, R18, RZ, PT ;  /* 0x000000ff1200720c */ /* 0x000fd60003f46270 */
[----:B------:R-:W-:Y:S02]  /*29e0*/  @P0 IMAD.MOV.U32 R5, RZ, RZ, RZ ;  /* 0x000000ffff050224 */ /* 0x000fe400078e00ff */
[----:B------:R-:W-:Y:S01]  /*29f0*/  @!P0 FFMA R15, R15, 1.84467440737095516160e+19, RZ ;  /* 0x5f8000000f0f8823 */ /* 0x000fe200000000ff */
[----:B------:R-:W-:Y:S02]  /*2a00*/  @!P0 IMAD.MOV.U32 R5, RZ, RZ, -0x40 ;  /* 0xffffffc0ff058424 */ /* 0x000fe400078e00ff */
[----:B------:R-:W-:Y:S02]  /*2a10*/  @!P2 FFMA R4, R0, 1.84467440737095516160e+19, RZ ;  /* 0x5f8000000004a823 */ /* 0x000fe400000000ff */
[----:B------:R-:W-:-:S07]  /*2a20*/  @!P2 VIADD R5, R5, 0x40 ;  /* 0x000000400505a836 */ /* 0x000fce0000000000 */
.L_x_62:
[----:B------:R-:W-:Y:S01]  /*2a30*/  LEA R17, R12, 0xc0800000, 0x17 ;  /* 0xc08000000c117811 */ /* 0x000fe200078eb8ff */
[----:B------:R-:W-:Y:S01]  /*2a40*/  VIADD R13, R13, 0xffffff81 ;  /* 0xffffff810d0d7836 */ /* 0x000fe20000000000 */
[----:B------:R-:W-:Y:S03]  /*2a50*/  BSSY.RECONVERGENT B2, `(.L_x_67) ;  /* 0x0000035000027945 */ /* 0x000fe60003800200 */
[----:B------:R-:W-:Y:S02]  /*2a60*/  IMAD.IADD R19, R4, 0x1, -R17 ;  /* 0x0000000104137824 */ /* 0x000fe400078e0a11 */
[----:B------:R-:W-:Y:S02]  /*2a70*/  IMAD R4, R13, -0x800000, R15 ;  /* 0xff8000000d047824 */ /* 0x000fe400078e020f */
[----:B------:R-:W0:Y:S01]  /*2a80*/  MUFU.RCP R18, R19 ;  /* 0x0000001300127308 */ /* 0x000e220000001000 */
[----:B------:R-:W-:-:S04]  /*2a90*/  FADD.FTZ R17, -R19, -RZ ;  /* 0x800000ff13117221 */ /* 0x000fc80000010100 */
[----:B0-----:R-:W-:-:S04]  /*2aa0*/  FFMA R21, R18, R17, 1 ;  /* 0x3f80000012157423 */ /* 0x001fc80000000011 */
[----:B------:R-:W-:-:S04]  /*2ab0*/  FFMA R15, R18, R21, R18 ;  /* 0x00000015120f7223 */ /* 0x000fc80000000012 */
[----:B------:R-:W-:-:S04]  /*2ac0*/  FFMA R18, R4, R15, RZ ;  /* 0x0000000f04127223 */ /* 0x000fc800000000ff */
[----:B------:R-:W-:-:S04]  /*2ad0*/  FFMA R20, R17, R18, R4 ;  /* 0x0000001211147223 */ /* 0x000fc80000000004 */
[----:B------:R-:W-:Y:S01]  /*2ae0*/  FFMA R18, R15, R20, R18 ;  /* 0x000000140f127223 */ /* 0x000fe20000000012 */
[----:B------:R-:W-:-:S03]  /*2af0*/  IADD3 R20, PT, PT, R13, 0x7f, -R12 ;  /* 0x0000007f0d147810 */ /* 0x000fc60007ffe80c */
[----:B------:R-:W-:Y:S02]  /*2b00*/  FFMA R17, R17, R18, R4 ;  /* 0x0000001211117223 */ /* 0x000fe40000000004 */
[----:B------:R-:W-:Y:S02]  /*2b10*/  IMAD.IADD R5, R20, 0x1, R5 ;  /* 0x0000000114057824 */ /* 0x000fe400078e0205 */
[----:B------:R-:W-:-:S05]  /*2b20*/  FFMA R4, R15, R17, R18 ;  /* 0x000000110f047223 */ /* 0x000fca0000000012 */
[----:B------:R-:W-:-:S04]  /*2b30*/  SHF.R.U32.HI R12, RZ, 0x17, R4 ;  /* 0x00000017ff0c7819 */ /* 0x000fc80000011604 */
[----:B------:R-:W-:-:S05]  /*2b40*/  LOP3.LUT R12, R12, 0xff, RZ, 0xc0, !PT ;  /* 0x000000ff0c0c7812 */ /* 0x000fca00078ec0ff */
[----:B------:R-:W-:-:S04]  /*2b50*/  IMAD.IADD R12, R12, 0x1, R5 ;  /* 0x000000010c0c7824 */ /* 0x000fc800078e0205 */
[----:B------:R-:W-:-:S05]  /*2b60*/  VIADD R13, R12, 0xffffffff ;  /* 0xffffffff0c0d7836 */ /* 0x000fca0000000000 */
[----:B------:R-:W-:-:S13]  /*2b70*/  ISETP.GE.U32.AND P0, PT, R13, 0xfe, PT ;  /* 0x000000fe0d00780c */ /* 0x000fda0003f06070 */
[----:B------:R-:W-:Y:S05]  /*2b80*/  @!P0 BRA `(.L_x_68) ;  /* 0x0000000000808947 */ /* 0x000fea0003800000 */
[----:B------:R-:W-:-:S13]  /*2b90*/  ISETP.GT.AND P0, PT, R12, 0xfe, PT ;  /* 0x000000fe0c00780c */ /* 0x000fda0003f04270 */
[----:B------:R-:W-:Y:S05]  /*2ba0*/  @P0 BRA `(.L_x_69) ;  /* 0x00000000006c0947 */ /* 0x000fea0003800000 */
[----:B------:R-:W-:-:S13]  /*2bb0*/  ISETP.GE.AND P0, PT, R12, 0x1, PT ;  /* 0x000000010c00780c */ /* 0x000fda0003f06270 */
[----:B------:R-:W-:Y:S05]  /*2bc0*/  @P0 BRA `(.L_x_70) ;  /* 0x0000000000740947 */ /* 0x000fea0003800000 */
[----:B------:R-:W-:Y:S02]  /*2bd0*/  ISETP.GE.AND P0, PT, R12, -0x18, PT ;  /* 0xffffffe80c00780c */ /* 0x000fe40003f06270 */
[----:B------:R-:W-:-:S11]  /*2be0*/  LOP3.LUT R4, R4, 0x80000000, RZ, 0xc0, !PT ;  /* 0x8000000004047812 */ /* 0x000fd600078ec0ff */
[----:B------:R-:W-:Y:S05]  /*2bf0*/  @!P0 BRA `(.L_x_70) ;  /* 0x0000000000688947 */ /* 0x000fea0003800000 */
[-C--:B------:R-:W-:Y:S01]  /*2c00*/  FFMA.RZ R5, R15, R17.reuse, R18 ;  /* 0x000000110f057223 */ /* 0x080fe2000000c012 */
[C---:B------:R-:W-:Y:S01]  /*2c10*/  VIADD R20, R12.reuse, 0x20 ;  /* 0x000000200c147836 */ /* 0x040fe20000000000 */
[C---:B------:R-:W-:Y:S02]  /*2c20*/  ISETP.NE.AND P3, PT, R12.reuse, RZ, PT ;  /* 0x000000ff0c00720c */ /* 0x040fe40003f65270 */
[----:B------:R-:W-:Y:S01]  /*2c30*/  ISETP.NE.AND P2, PT, R12, RZ, PT ;  /* 0x000000ff0c00720c */ /* 0x000fe20003f45270 */
[----:B------:R-:W-:Y:S01]  /*2c40*/  IMAD.MOV R12, RZ, RZ, -R12 ;  /* 0x000000ffff0c7224 */ /* 0x000fe200078e0a0c */
[----:B------:R-:W-:Y:S01]  /*2c50*/  LOP3.LUT R13, R5, 0x7fffff, RZ, 0xc0, !PT ;  /* 0x007fffff050d7812 */ /* 0x000fe200078ec0ff */
[CCC-:B------:R-:W-:Y:S01]  /*2c60*/  FFMA.RP R5, R15.reuse, R17.reuse, R18.reuse ;  /* 0x000000110f057223 */ /* 0x1c0fe20000008012 */
[----:B------:R-:W-:Y:S02]  /*2c70*/  FFMA.RM R18, R15, R17, R18 ;  /* 0x000000110f127223 */ /* 0x000fe40000004012 */
[----:B------:R-:W-:-:S02]  /*2c80*/  LOP3.LUT R13, R13, 0x800000, RZ, 0xfc, !PT ;  /* 0x008000000d0d7812 */ /* 0x000fc400078efcff */
[----:B------:R-:W-:Y:S02]  /*2c90*/  SEL R12, R12, RZ, P3 ;  /* 0x000000ff0c0c7207 */ /* 0x000fe40001800000 */
[----:B------:R-:W-:Y:S02]  /*2ca0*/  SHF.L.U32 R20, R13, R20, RZ ;  /* 0x000000140d147219 */ /* 0x000fe400000006ff */
[----:B------:R-:W-:Y:S02]  /*2cb0*/  FSETP.NEU.FTZ.AND P0, PT, R5, R18, PT ;  /* 0x000000120500720b */ /* 0x000fe40003f1d000 */
[----:B------:R-:W-:Y:S02]  /*2cc0*/  ISETP.NE.AND P2, PT, R20, RZ, P2 ;  /* 0x000000ff1400720c */ /* 0x000fe40001745270 */
[----:B------:R-:W-:Y:S02]  /*2cd0*/  SHF.R.U32.HI R12, RZ, R12, R13 ;  /* 0x0000000cff0c7219 */ /* 0x000fe4000001160d */
[----:B------:R-:W-:-:S02]  /*2ce0*/  PLOP3.LUT P0, PT, P0, P2, PT, 0xf8, 0x8f ;  /* 0x00000000008f781c */ /* 0x000fc40000705f70 */
[----:B------:R-:W-:Y:S02]  /*2cf0*/  SHF.R.U32.HI R18, RZ, 0x1, R12 ;  /* 0x00000001ff127819 */ /* 0x000fe4000001160c */
[----:B------:R-:W-:-:S04]  /*2d00*/  SEL R5, RZ, 0x1, !P0 ;  /* 0x00000001ff057807 */ /* 0x000fc80004000000 */
[----:B------:R-:W-:-:S04]  /*2d10*/  LOP3.LUT R5, R5, 0x1, R18, 0xf8, !PT ;  /* 0x0000000105057812 */ /* 0x000fc800078ef812 */
[----:B------:R-:W-:-:S05]  /*2d20*/  LOP3.LUT R5, R5, R12, RZ, 0xc0, !PT ;  /* 0x0000000c05057212 */ /* 0x000fca00078ec0ff */
[----:B------:R-:W-:-:S05]  /*2d30*/  IMAD.IADD R5, R18, 0x1, R5 ;  /* 0x0000000112057824 */ /* 0x000fca00078e0205 */
[----:B------:R-:W-:Y:S01]  /*2d40*/  LOP3.LUT R4, R5, R4, RZ, 0xfc, !PT ;  /* 0x0000000405047212 */ /* 0x000fe200078efcff */
[----:B------:R-:W-:Y:S06]  /*2d50*/  BRA `(.L_x_70) ;  /* 0x0000000000107947 */ /* 0x000fec0003800000 */
.L_x_69:
[----:B------:R-:W-:-:S04]  /*2d60*/  LOP3.LUT R4, R4, 0x80000000, RZ, 0xc0, !PT ;  /* 0x8000000004047812 */ /* 0x000fc800078ec0ff */
[----:B------:R-:W-:Y:S01]  /*2d70*/  LOP3.LUT R4, R4, 0x7f800000, RZ, 0xfc, !PT ;  /* 0x7f80000004047812 */ /* 0x000fe200078efcff */
[----:B------:R-:W-:Y:S06]  /*2d80*/  BRA `(.L_x_70) ;  /* 0x0000000000047947 */ /* 0x000fec0003800000 */
.L_x_68:
[----:B------:R-:W-:-:S07]  /*2d90*/  IMAD R4, R5, 0x800000, R4 ;  /* 0x0080000005047824 */ /* 0x000fce00078e0204 */
.L_x_70:
[----:B------:R-:W-:Y:S05]  /*2da0*/  BSYNC.RECONVERGENT B2 ;  /* 0x0000000000027941 */ /* 0x000fea0003800200 */
.L_x_67:
[----:B------:R-:W-:Y:S05]  /*2db0*/  BRA `(.L_x_71) ;  /* 0x0000000000207947 */ /* 0x000fea0003800000 */
.L_x_66:
[----:B------:R-:W-:-:S04]  /*2dc0*/  LOP3.LUT R4, R4, 0x80000000, R15, 0x48, !PT ;  /* 0x8000000004047812 */ /* 0x000fc800078e480f */
[----:B------:R-:W-:Y:S01]  /*2dd0*/  LOP3.LUT R4, R4, 0x7f800000, RZ, 0xfc, !PT ;  /* 0x7f80000004047812 */ /* 0x000fe200078efcff */
[----:B------:R-:W-:Y:S06]  /*2de0*/  BRA `(.L_x_71) ;  /* 0x0000000000147947 */ /* 0x000fec0003800000 */
.L_x_65:
[----:B------:R-:W-:Y:S01]  /*2df0*/  LOP3.LUT R4, R4, 0x80000000, R15, 0x48, !PT ;  /* 0x8000000004047812 */ /* 0x000fe200078e480f */
[----:B------:R-:W-:Y:S06]  /*2e00*/  BRA `(.L_x_71) ;  /* 0x00000000000c7947 */ /* 0x000fec0003800000 */
.L_x_64:
[----:B------:R-:W0:Y:S01]  /*2e10*/  MUFU.RSQ R4, -QNAN ;  /* 0xffc0000000047908 */ /* 0x000e220000001400 */
[----:B------:R-:W-:Y:S05]  /*2e20*/  BRA `(.L_x_71) ;  /* 0x0000000000047947 */ /* 0x000fea0003800000 */
.L_x_63:
[----:B------:R-:W-:-:S07]  /*2e30*/  FADD.FTZ R4, R15, R0 ;  /* 0x000000000f047221 */ /* 0x000fce0000010000 */
.L_x_71:
[----:B------:R-:W-:Y:S05]  /*2e40*/  BSYNC.RECONVERGENT B1 ;  /* 0x0000000000017941 */ /* 0x000fea0003800200 */
.L_x_61:
[----:B------:R-:W-:Y:S02]  /*2e50*/  IMAD.MOV.U32 R15, RZ, RZ, 0x0 ;  /* 0x00000000ff0f7424 */ /* 0x000fe400078e00ff */
[----:B0-----:R-:W-:Y:S02]  /*2e60*/  IMAD.MOV.U32 R5, RZ, RZ, R4 ;  /* 0x000000ffff057224 */ /* 0x001fe400078e0004 */
[----:B------:R-:W-:Y:S05]  /*2e70*/  RET.REL.NODEC R14 `(_Z23kernel_variance_forwardPfS_S_iiii) ;  /* 0xffffffd00e607950 */ /* 0x000fea0003c3ffff */
        .type           $_Z23kernel_variance_forwardPfS_S_iiii$__internal_accurate_pow,@function
        .size           $_Z23kernel_variance_forwardPfS_S_iiii$__internal_accurate_pow,(.L_x_75 - $_Z23kernel_variance_forwardPfS_S_iiii$__internal_accurate_pow)
$_Z23kernel_variance_forwardPfS_S_iiii$__internal_accurate_pow:
[----:B------:R-:W-:Y:S01]  /*2e80*/  ISETP.GT.U32.AND P0, PT, R33, 0xfffff, PT ;  /* 0x000fffff2100780c */ /* 0x000fe20003f04070 */
[--C-:B------:R-:W-:Y:S01]  /*2e90*/  IMAD.MOV.U32 R19, RZ, RZ, R33.reuse ;  /* 0x000000ffff137224 */ /* 0x100fe200078e0021 */
[----:B------:R-:W-:Y:S01]  /*2ea0*/  UMOV UR6, 0x7d2cafe2 ;  /* 0x7d2cafe200067882 */ /* 0x000fe20000000000 */
[----:B------:R-:W-:Y:S01]  /*2eb0*/  IMAD.MOV.U32 R22, RZ, RZ, 0x41ad3b5a ;  /* 0x41ad3b5aff167424 */ /* 0x000fe200078e00ff */
[----:B------:R-:W-:Y:S01]  /*2ec0*/  UMOV UR7, 0x3eb0f5ff ;  /* 0x3eb0f5ff00077882 */ /* 0x000fe20000000000 */
[----:B------:R-:W-:Y:S01]  /*2ed0*/  IMAD.MOV.U32 R23, RZ, RZ, 0x3ed0f5d2 ;  /* 0x3ed0f5d2ff177424 */ /* 0x000fe200078e00ff */
[----:B------:R-:W-:Y:S01]  /*2ee0*/  SHF.R.U32.HI R33, RZ, 0x14, R33 ;  /* 0x00000014ff217819 */ /* 0x000fe20000011621 */
[----:B------:R-:W-:Y:S01]  /*2ef0*/  UMOV UR10, 0x3b39803f ;  /* 0x3b39803f000a7882 */ /* 0x000fe20000000000 */
[----:B------:R-:W-:-:S05]  /*2f00*/  UMOV UR11, 0x3c7abc9e ;  /* 0x3c7abc9e000b7882 */ /* 0x000fca0000000000 */
[----:B------:R-:W-:-:S10]  /*2f10*/  @!P0 DMUL R16, R18, 1.80143985094819840000e+16 ;  /* 0x4350000012108828 */ /* 0x000fd40000000000 */
[----:B------:R-:W-:Y:S01]  /*2f20*/  @!P0 IMAD.MOV.U32 R19, RZ, RZ, R17 ;  /* 0x000000ffff138224 */ /* 0x000fe200078e0011 */
[----:B------:R-:W-:Y:S01]  /*2f30*/  @!P0 LEA.HI R33, R17, 0xffffffca, RZ, 0xc ;  /* 0xffffffca11218811 */ /* 0x000fe200078f60ff */
[----:B------:R-:W-:-:S03]  /*2f40*/  @!P0 IMAD.MOV.U32 R18, RZ, RZ, R16 ;  /* 0x000000ffff128224 */ /* 0x000fc600078e0010 */
[----:B------:R-:W-:Y:S01]  /*2f50*/  LOP3.LUT R19, R19, 0x800fffff, RZ, 0xc0, !PT ;  /* 0x800fffff13137812 */ /* 0x000fe200078ec0ff */
[----:B------:R-:W-:Y:S02]  /*2f60*/  IMAD.MOV.U32 R20, RZ, RZ, R18 ;  /* 0x000000ffff147224 */ /* 0x000fe400078e0012 */
[----:B------:R-:W-:Y:S01]  /*2f70*/  IMAD.MOV.U32 R18, RZ, RZ, RZ ;  /* 0x000000ffff127224 */ /* 0x000fe200078e00ff */
[----:B------:R-:W-:-:S04]  /*2f80*/  LOP3.LUT R19, R19, 0x3ff00000, RZ, 0xfc, !PT ;  /* 0x3ff0000013137812 */ /* 0x000fc800078efcff */
[----:B------:R-:W-:Y:S01]  /*2f90*/  ISETP.GE.U32.AND P1, PT, R19, 0x3ff6a09f, PT ;  /* 0x3ff6a09f1300780c */ /* 0x000fe20003f26070 */
[----:B------:R-:W-:-:S12]  /*2fa0*/  IMAD.MOV.U32 R21, RZ, RZ, R19 ;  /* 0x000000ffff157224 */ /* 0x000fd800078e0013 */
[----:B------:R-:W-:-:S04]  /*2fb0*/  @P1 VIADD R16, R21, 0xfff00000 ;  /* 0xfff0000015101836 */ /* 0x000fc80000000000 */
[----:B------:R-:W-:-:S06]  /*2fc0*/  @P1 IMAD.MOV.U32 R21, RZ, RZ, R16 ;  /* 0x000000ffff151224 */ /* 0x000fcc00078e0010 */
[C---:B------:R-:W-:Y:S02]  /*2fd0*/  DADD R26, R20.reuse, 1 ;  /* 0x3ff00000141a7429 */ /* 0x040fe40000000000 */
[----:B------:R-:W-:-:S04]  /*2fe0*/  DADD R20, R20, -1 ;  /* 0xbff0000014147429 */ /* 0x000fc80000000000 */
[----:B------:R-:W0:Y:S02]  /*2ff0*/  MUFU.RCP64H R19, R27 ;  /* 0x0000001b00137308 */ /* 0x000e240000001800 */
[----:B0-----:R-:W-:-:S08]  /*3000*/  DFMA R24, -R26, R18, 1 ;  /* 0x3ff000001a18742b */ /* 0x001fd00000000112 */
[----:B------:R-:W-:-:S08]  /*3010*/  DFMA R24, R24, R24, R24 ;  /* 0x000000181818722b */ /* 0x000fd00000000018 */
[----:B------:R-:W-:-:S08]  /*3020*/  DFMA R24, R18, R24, R18 ;  /* 0x000000181218722b */ /* 0x000fd00000000012 */
[----:B------:R-:W-:-:S08]  /*3030*/  DMUL R18, R20, R24 ;  /* 0x0000001814127228 */ /* 0x000fd00000000000 */
[----:B------:R-:W-:-:S08]  /*3040*/  DFMA R18, R20, R24, R18 ;  /* 0x000000181412722b */ /* 0x000fd00000000012 */
[----:B------:R-:W-:-:S08]  /*3050*/  DMUL R30, R18, R18 ;  /* 0x00000012121e7228 */ /* 0x000fd00000000000 */
[----:B------:R-:W-:Y:S01]  /*3060*/  DFMA R22, R30, UR6, R22 ;  /* 0x000000061e167c2b */ /* 0x000fe20008000016 */
[----:B------:R-:W-:Y:S01]  /*3070*/  UMOV UR6, 0x75488a3f ;  /* 0x75488a3f00067882 */ /* 0x000fe20000000000 */
[----:B------:R-:W-:-:S06]  /*3080*/  UMOV UR7, 0x3ef3b20a ;  /* 0x3ef3b20a00077882 */ /* 0x000fcc0000000000 */
[----:B------:R-:W-:Y:S01]  /*3090*/  DFMA R28, R30, R22, UR6 ;  /* 0x000000061e1c7e2b */ /* 0x000fe20008000016 */
[----:B------:R-:W-:Y:S01]  /*30a0*/  UMOV UR6, 0xe4faecd5 ;  /* 0xe4faecd500067882 */ /* 0x000fe20000000000 */
[----:B------:R-:W-:Y:S01]  /*30b0*/  UMOV UR7, 0x3f1745cd ;  /* 0x3f1745cd00077882 */ /* 0x000fe20000000000 */
[----:B------:R-:W-:-:S05]  /*30c0*/  DADD R22, R20, -R18 ;  /* 0x0000000014167229 */ /* 0x000fca0000000812 */
[----:B------:R-:W-:Y:S01]  /*30d0*/  DFMA R28, R30, R28, UR6 ;  /* 0x000000061e1c7e2b */ /* 0x000fe2000800001c */
[----:B------:R-:W-:Y:S01]  /*30e0*/  UMOV UR6, 0x258a578b ;  /* 0x258a578b00067882 */ /* 0x000fe20000000000 */
[----:B------:R-:W-:Y:S01]  /*30f0*/  UMOV UR7, 0x3f3c71c7 ;  /* 0x3f3c71c700077882 */ /* 0x000fe20000000000 */
[----:B------:R-:W-:-:S05]  /*3100*/  DADD R22, R22, R22 ;  /* 0x0000000016167229 */ /* 0x000fca0000000016 */
[----:B------:R-:W-:Y:S01]  /*3110*/  DFMA R28, R30, R28, UR6 ;  /* 0x000000061e1c7e2b */ /* 0x000fe2000800001c */
[----:B------:R-:W-:Y:S01]  /*3120*/  UMOV UR6, 0x9242b910 ;  /* 0x9242b91000067882 */ /* 0x000fe20000000000 */
[----:B------:R-:W-:Y:S01]  /*3130*/  UMOV UR7, 0x3f624924 ;  /* 0x3f62492400077882 */ /* 0x000fe20000000000 */
[----:B------:R-:W-:-:S05]  /*3140*/  DFMA R22, R20, -R18, R22 ;  /* 0x800000121416722b */ /* 0x000fca0000000016 */
[----:B------:R-:W-:Y:S01]  /*3150*/  DFMA R28, R30, R28, UR6 ;  /* 0x000000061e1c7e2b */ /* 0x000fe2000800001c */
[----:B------:R-:W-:Y:S01]  /*3160*/  UMOV UR6, 0x99999dfb ;  /* 0x99999dfb00067882 */ /* 0x000fe20000000000 */
[----:B------:R-:W-:Y:S01]  /*3170*/  UMOV UR7, 0x3f899999 ;  /* 0x3f89999900077882 */ /* 0x000fe20000000000 */
[----:B------:R-:W-:Y:S02]  /*3180*/  DMUL R22, R24, R22 ;  /* 0x0000001618167228 */ /* 0x000fe40000000000 */
[----:B------:R-:W-:-:S03]  /*3190*/  DMUL R24, R18, R18 ;  /* 0x0000001212187228 */ /* 0x000fc60000000000 */
[----:B------:R-:W-:Y:S01]  /*31a0*/  DFMA R28, R30, R28, UR6 ;  /* 0x000000061e1c7e2b */ /* 0x000fe2000800001c */
[----:B------:R-:W-:Y:S01]  /*31b0*/  UMOV UR6, 0x55555555 ;  /* 0x5555555500067882 */ /* 0x000fe20000000000 */
[----:B------:R-:W-:-:S03]  /*31c0*/  UMOV UR7, 0x3fb55555 ;  /* 0x3fb5555500077882 */ /* 0x000fc60000000000 */
[----:B------:R-:W-:-:S03]  /*31d0*/  DMUL R16, R18, R24 ;  /* 0x0000001812107228 */ /* 0x000fc60000000000 */
[----:B------:R-:W-:-:S08]  /*31e0*/  DFMA R20, R30, R28, UR6 ;  /* 0x000000061e147e2b */ /* 0x000fd0000800001c */
[----:B------:R-:W-:Y:S01]  /*31f0*/  DADD R26, -R20, UR6 ;  /* 0x00000006141a7e29 */ /* 0x000fe20008000100 */
[----:B------:R-:W-:Y:S01]  /*3200*/  UMOV UR6, 0xb9e7b0 ;  /* 0x00b9e7b000067882 */ /* 0x000fe20000000000 */
[----:B------:R-:W-:-:S06]  /*3210*/  UMOV UR7, 0x3c46a4cb ;  /* 0x3c46a4cb00077882 */ /* 0x000fcc0000000000 */
[----:B------:R-:W-:Y:S02]  /*3220*/  DFMA R26, R30, R28, R26 ;  /* 0x0000001c1e1a722b */ /* 0x000fe4000000001a */
[----:B------:R-:W-:Y:S01]  /*3230*/  DFMA R28, R18, R18, -R24 ;  /* 0x00000012121c722b */ /* 0x000fe20000000818 */
[----:B------:R-:W-:Y:S02]  /*3240*/  VIADD R31, R23, 0x100000 ;  /* 0x00100000171f7836 */ /* 0x000fe40000000000 */
[----:B------:R-:W-:-:S06]  /*3250*/  IMAD.MOV.U32 R30, RZ, RZ, R22 ;  /* 0x000000ffff1e7224 */ /* 0x000fcc00078e0016 */
[----:B------:R-:W-:Y:S02]  /*3260*/  DFMA R28, R18, R30, R28 ;  /* 0x0000001e121c722b */ /* 0x000fe4000000001c */
[----:B------:R-:W-:Y:S01]  /*3270*/  DADD R30, R26, -UR6 ;  /* 0x800000061a1e7e29 */ /* 0x000fe20008000000 */
[----:B------:R-:W-:Y:S01]  /*3280*/  UMOV UR6, 0x80000000 ;  /* 0x8000000000067882 */ /* 0x000fe20000000000 */
[----:B------:R-:W-:Y:S01]  /*3290*/  DFMA R26, R18, R24, -R16 ;  /* 0x00000018121a722b */ /* 0x000fe20000000810 */
[----:B------:R-:W-:-:S07]  /*32a0*/  UMOV UR7, 0x43300000 ;  /* 0x4330000000077882 */ /* 0x000fce0000000000 */
[----:B------:R-:W-:Y:S02]  /*32b0*/  DFMA R26, R22, R24, R26 ;  /* 0x00000018161a722b */ /* 0x000fe4000000001a */
[----:B------:R-:W-:-:S06]  /*32c0*/  DADD R24, R20, R30 ;  /* 0x0000000014187229 */ /* 0x000fcc000000001e */
[----:B------:R-:W-:Y:S02]  /*32d0*/  DFMA R26, R18, R28, R26 ;  /* 0x0000001c121a722b */ /* 0x000fe4000000001a */
[----:B------:R-:W-:Y:S02]  /*32e0*/  DADD R28, R20, -R24 ;  /* 0x00000000141c7229 */ /* 0x000fe40000000818 */
[----:B------:R-:W-:-:S06]  /*32f0*/  DMUL R20, R24, R16 ;  /* 0x0000001018147228 */ /* 0x000fcc0000000000 */
[----:B------:R-:W-:Y:S02]  /*3300*/  DADD R30, R30, R28 ;  /* 0x000000001e1e7229 */ /* 0x000fe4000000001c */
[----:B------:R-:W-:-:S08]  /*3310*/  DFMA R28, R24, R16, -R20 ;  /* 0x00000010181c722b */ /* 0x000fd00000000814 */
[----:B------:R-:W-:-:S08]  /*3320*/  DFMA R26, R24, R26, R28 ;  /* 0x0000001a181a722b */ /* 0x000fd0000000001c */
[----:B------:R-:W-:-:S08]  /*3330*/  DFMA R30, R30, R16, R26 ;  /* 0x000000101e1e722b */ /* 0x000fd0000000001a */
[----:B------:R-:W-:-:S08]  /*3340*/  DADD R16, R20, R30 ;  /* 0x0000000014107229 */ /* 0x000fd0000000001e */
[--C-:B------:R-:W-:Y:S02]  /*3350*/  DADD R24, R18, R16.reuse ;  /* 0x0000000012187229 */ /* 0x100fe40000000010 */
[----:B------:R-:W-:-:S06]  /*3360*/  DADD R20, R20, -R16 ;  /* 0x0000000014147229 */ /* 0x000fcc0000000810 */
[----:B------:R-:W-:Y:S02]  /*3370*/  DADD R18, R18, -R24 ;  /* 0x0000000012127229 */ /* 0x000fe40000000818 */
[----:B------:R-:W-:-:S06]  /*3380*/  DADD R20, R30, R20 ;  /* 0x000000001e147229 */ /* 0x000fcc0000000014 */
[----:B------:R-:W-:Y:S01]  /*3390*/  DADD R18, R16, R18 ;  /* 0x0000000010127229 */ /* 0x000fe20000000012 */
[C---:B------:R-:W-:Y:S02]  /*33a0*/  VIADD R16, R33.reuse, 0xfffffc01 ;  /* 0xfffffc0121107836 */ /* 0x040fe40000000000 */
[----:B------:R-:W-:Y:S02]  /*33b0*/  @P1 VIADD R16, R33, 0xfffffc02 ;  /* 0xfffffc0221101836 */ /* 0x000fe40000000000 */
[----:B------:R-:W-:-:S03]  /*33c0*/  IMAD.MOV.U32 R17, RZ, RZ, 0x43300000 ;  /* 0x43300000ff117424 */ /* 0x000fc600078e00ff */
[----:B------:R-:W-:Y:S01]  /*33d0*/  DADD R20, R20, R18 ;  /* 0x0000000014147229 */ /* 0x000fe20000000012 */
[----:B------:R-:W-:-:S06]  /*33e0*/  LOP3.LUT R16, R16, 0x80000000, RZ, 0x3c, !PT ;  /* 0x8000000010107812 */ /* 0x000fcc00078e3cff */
[----:B------:R-:W-:Y:S01]  /*33f0*/  DADD R18, R16, -UR6 ;  /* 0x8000000610127e29 */ /* 0x000fe20008000000 */
[----:B------:R-:W-:Y:S01]  /*3400*/  UMOV UR6, 0xfefa39ef ;  /* 0xfefa39ef00067882 */ /* 0x000fe20000000000 */
[----:B------:R-:W-:Y:S01]  /*3410*/  DADD R22, R22, R20 ;  /* 0x0000000016167229 */ /* 0x000fe20000000014 */
[----:B------:R-:W-:-:S07]  /*3420*/  UMOV UR7, 0x3fe62e42 ;  /* 0x3fe62e4200077882 */ /* 0x000fce0000000000 */
[----:B------:R-:W-:-:S08]  /*3430*/  DADD R20, R24, R22 ;  /* 0x0000000018147229 */ /* 0x000fd00000000016 */
[--C-:B------:R-:W-:Y:S02]  /*3440*/  DFMA R16, R18, UR6, R20.reuse ;  /* 0x0000000612107c2b */ /* 0x100fe40008000014 */
[----:B------:R-:W-:-:S06]  /*3450*/  DADD R26, R24, -R20 ;  /* 0x00000000181a7229 */ /* 0x000fcc0000000814 */
[----:B------:R-:W-:Y:S02]  /*3460*/  DFMA R24, R18, -UR6, R16 ;  /* 0x8000000612187c2b */ /* 0x000fe40008000010 */
[----:B------:R-:W-:-:S06]  /*3470*/  DADD R26, R22, R26 ;  /* 0x00000000161a7229 */ /* 0x000fcc000000001a */
[----:B------:R-:W-:-:S08]  /*3480*/  DADD R24, -R20, R24 ;  /* 0x0000000014187229 */ /* 0x000fd00000000118 */
[----:B------:R-:W-:Y:S01]  /*3490*/  DADD R20, R26, -R24 ;  /* 0x000000001a147229 */ /* 0x000fe20000000818 */
[----:B------:R-:W-:Y:S02]  /*34a0*/  IMAD.MOV.U32 R24, RZ, RZ, 0x652b82fe ;  /* 0x652b82feff187424 */ /* 0x000fe400078e00ff */
[----:B------:R-:W-:-:S05]  /*34b0*/  IMAD.MOV.U32 R25, RZ, RZ, 0x3ff71547 ;  /* 0x3ff71547ff197424 */ /* 0x000fca00078e00ff */
[----:B------:R-:W-:-:S08]  /*34c0*/  DFMA R20, R18, UR10, R20 ;  /* 0x0000000a12147c2b */ /* 0x000fd00008000014 */
[----:B------:R-:W-:-:S08]  /*34d0*/  DADD R18, R16, R20 ;  /* 0x0000000010127229 */ /* 0x000fd00000000014 */
[----:B------:R-:W-:Y:S02]  /*34e0*/  DADD R22, R16, -R18 ;  /* 0x0000000010167229 */ /* 0x000fe40000000812 */
[----:B------:R-:W-:-:S06]  /*34f0*/  DMUL R16, R18, 2 ;  /* 0x4000000012107828 */ /* 0x000fcc0000000000 */
[----:B------:R-:W-:Y:S02]  /*3500*/  DADD R20, R20, R22 ;  /* 0x0000000014147229 */ /* 0x000fe40000000016 */
[----:B------:R-:W-:-:S08]  /*3510*/  DFMA R18, R18, 2, -R16 ;  /* 0x400000001212782b */ /* 0x000fd00000000810 */
[----:B------:R-:W-:-:S08]  /*3520*/  DFMA R20, R20, 2, R18 ;  /* 0x400000001414782b */ /* 0x000fd00000000012 */
[----:B------:R-:W-:-:S08]  /*3530*/  DADD R26, R16, R20 ;  /* 0x00000000101a7229 */ /* 0x000fd00000000014 */
[----:B------:R-:W-:Y:S02]  /*3540*/  DFMA R24, R26, R24, 6.75539944105574400000e+15 ;  /* 0x433800001a18742b */ /* 0x000fe40000000018 */
[----:B------:R-:W-:Y:S01]  /*3550*/  FSETP.GEU.AND P0, PT, |R27|, 4.1917929649353027344, PT ;  /* 0x4086232b1b00780b */ /* 0x000fe20003f0e200 */
[----:B------:R-:W-:-:S05]  /*3560*/  DADD R16, R16, -R26 ;  /* 0x0000000010107229 */ /* 0x000fca000000081a */
[----:B------:R-:W-:-:S03]  /*3570*/  DADD R18, R24, -6.75539944105574400000e+15 ;  /* 0xc338000018127429 */ /* 0x000fc60000000000 */
[----:B------:R-:W-:-:S05]  /*3580*/  DADD R20, R20, R16 ;  /* 0x0000000014147229 */ /* 0x000fca0000000010 */
[----:B------:R-:W-:Y:S01]  /*3590*/  DFMA R22, R18, -UR6, R26 ;  /* 0x8000000612167c2b */ /* 0x000fe2000800001a */
[----:B------:R-:W-:Y:S01]  /*35a0*/  UMOV UR6, 0x3b39803f ;  /* 0x3b39803f00067882 */ /* 0x000fe20000000000 */
[----:B------:R-:W-:-:S06]  /*35b0*/  UMOV UR7, 0x3c7abc9e ;  /* 0x3c7abc9e00077882 */ /* 0x000fcc0000000000 */
[----:B------:R-:W-:Y:S01]  /*35c0*/  DFMA R22, R18, -UR6, R22 ;  /* 0x8000000612167c2b */ /* 0x000fe20008000016 */
[----:B------:R-:W-:Y:S01]  /*35d0*/  UMOV UR6, 0x69ce2bdf ;  /* 0x69ce2bdf00067882 */ /* 0x000fe20000000000 */
[----:B------:R-:W-:Y:S01]  /*35e0*/  IMAD.MOV.U32 R18, RZ, RZ, -0x35dec16 ;  /* 0xfca213eaff127424 */ /* 0x000fe200078e00ff */
[----:B------:R-:W-:Y:S01]  /*35f0*/  UMOV UR7, 0x3e5ade15 ;  /* 0x3e5ade1500077882 */ /* 0x000fe20000000000 */
[----:B------:R-:W-:-:S06]  /*3600*/  IMAD.MOV.U32 R19, RZ, RZ, 0x3e928af3 ;  /* 0x3e928af3ff137424 */ /* 0x000fcc00078e00ff */
[----:B------:R-:W-:Y:S01]  /*3610*/  DFMA R18, R22, UR6, R18 ;  /* 0x0000000616127c2b */ /* 0x000fe20008000012 */
[----:B------:R-:W-:Y:S01]  /*3620*/  UMOV UR6, 0x62401315 ;  /* 0x6240131500067882 */ /* 0x000fe20000000000 */
[----:B------:R-:W-:-:S06]  /*3630*/  UMOV UR7, 0x3ec71dee ;  /* 0x3ec71dee00077882 */ /* 0x000fcc0000000000 */
[----:B------:R-:W-:Y:S01]  /*3640*/  DFMA R18, R22, R18, UR6 ;  /* 0x0000000616127e2b */ /* 0x000fe20008000012 */
        /* <DEDUP_REMOVED lines=20> */
[----:B------:R-:W-:-:S08]  /*3790*/  DFMA R18, R22, R18, UR6 ;  /* 0x0000000616127e2b */ /* 0x000fd00008000012 */
[----:B------:R-:W-:-:S08]  /*37a0*/  DFMA R18, R22, R18, 1 ;  /* 0x3ff000001612742b */ /* 0x000fd00000000012 */
[----:B------:R-:W-:-:S10]  /*37b0*/  DFMA R18, R22, R18, 1 ;  /* 0x3ff000001612742b */ /* 0x000fd40000000012 */
[----:B------:R-:W-:Y:S02]  /*37c0*/  IMAD R23, R24, 0x100000, R19 ;  /* 0x0010000018177824 */ /* 0x000fe400078e0213 */
[----:B------:R-:W-:Y:S01]  /*37d0*/  IMAD.MOV.U32 R22, RZ, RZ, R18 ;  /* 0x000000ffff167224 */ /* 0x000fe200078e0012 */
[----:B------:R-:W-:Y:S06]  /*37e0*/  @!P0 BRA `(.L_x_72) ;  /* 0x0000000000308947 */ /* 0x000fec0003800000 */
[----:B------:R-:W-:Y:S01]  /*37f0*/  FSETP.GEU.AND P1, PT, |R27|, 4.2275390625, PT ;  /* 0x408748001b00780b */ /* 0x000fe20003f2e200 */
[C---:B------:R-:W-:Y:S02]  /*3800*/  DADD R22, R26.reuse, +INF ;  /* 0x7ff000001a167429 */ /* 0x040fe40000000000 */
[----:B------:R-:W-:-:S08]  /*3810*/  DSETP.GEU.AND P0, PT, R26, RZ, PT ;  /* 0x000000ff1a00722a */ /* 0x000fd00003f0e000 */
[----:B------:R-:W-:Y:S02]  /*3820*/  FSEL R22, R22, RZ, P0 ;  /* 0x000000ff16167208 */ /* 0x000fe40000000000 */
[----:B------:R-:W-:Y:S02]  /*3830*/  @!P1 LEA.HI R16, R24, R24, RZ, 0x1 ;  /* 0x0000001818109211 */ /* 0x000fe400078f08ff */
[----:B------:R-:W-:Y:S02]  /*3840*/  FSEL R23, R23, RZ, P0 ;  /* 0x000000ff17177208 */ /* 0x000fe40000000000 */
[----:B------:R-:W-:-:S05]  /*3850*/  @!P1 SHF.R.S32.HI R16, RZ, 0x1, R16 ;  /* 0x00000001ff109819 */ /* 0x000fca0000011410 */
[----:B------:R-:W-:Y:S02]  /*3860*/  @!P1 IMAD.IADD R17, R24, 0x1, -R16 ;  /* 0x0000000118119824 */ /* 0x000fe400078e0a10 */
[----:B------:R-:W-:Y:S02]  /*3870*/  @!P1 IMAD R19, R16, 0x100000, R19 ;  /* 0x0010000010139824 */ /* 0x000fe400078e0213 */
[----:B------:R-:W-:Y:S01]  /*3880*/  @!P1 IMAD.MOV.U32 R16, RZ, RZ, RZ ;  /* 0x000000ffff109224 */ /* 0x000fe200078e00ff */
[----:B------:R-:W-:-:S06]  /*3890*/  @!P1 LEA R17, R17, 0x3ff00000, 0x14 ;  /* 0x3ff0000011119811 */ /* 0x000fcc00078ea0ff */
[----:B------:R-:W-:-:S11]  /*38a0*/  @!P1 DMUL R22, R18, R16 ;  /* 0x0000001012169228 */ /* 0x000fd60000000000 */
.L_x_72:
[----:B------:R-:W-:Y:S01]  /*38b0*/  DFMA R20, R20, R22, R22 ;  /* 0x000000161414722b */ /* 0x000fe20000000016 */
[----:B------:R-:W-:Y:S01]  /*38c0*/  IMAD.MOV.U32 R18, RZ, RZ, R4 ;  /* 0x000000ffff127224 */ /* 0x000fe200078e0004 */
[----:B------:R-:W-:Y:S01]  /*38d0*/  DSETP.NEU.AND P0, PT, |R22|, +INF , PT ;  /* 0x7ff000001600742a */ /* 0x000fe20003f0d200 */
[----:B------:R-:W-:-:S07]  /*38e0*/  IMAD.MOV.U32 R19, RZ, RZ, 0x0 ;  /* 0x00000000ff137424 */ /* 0x000fce00078e00ff */
[----:B------:R-:W-:Y:S02]  /*38f0*/  FSEL R17, R22, R20, !P0 ;  /* 0x0000001416117208 */ /* 0x000fe40004000000 */
[----:B------:R-:W-:Y:S01]  /*3900*/  FSEL R16, R23, R21, !P0 ;  /* 0x0000001517107208 */ /* 0x000fe20004000000 */
[----:B------:R-:W-:Y:S06]  /*3910*/  RET.REL.NODEC R18 `(_Z23kernel_variance_forwardPfS_S_iiii) ;  /* 0xffffffc412b87950 */ /* 0x000fec0003c3ffff */
.L_x_73:
[----:B------:R-:W-:-:S00]  /*3920*/  BRA `(.L_x_73) ;  /* 0xfffffffc00fc7947 */ /* 0x000fc0000383ffff */
[----:B------:R-:W-:-:S00]  /*3930*/  NOP ;  /* 0x0000000000007918 */ /* 0x000fc00000000000 */
        /* <DEDUP_REMOVED lines=12> */
.L_x_75:


//--------------------- .nv.shared.reserved.0     --------------------------
	.section	.nv.shared.reserved.0,"aw",@nobits
	.weak		__nv_reservedSMEM_offset_0_alias
	.size		__nv_reservedSMEM_offset_0_alias, 0, 64
	.other		__nv_reservedSMEM_offset_0_alias,@"STO_CUDA_RESERVED_SHARED STV_DEFAULT"
__nv_reservedSMEM_offset_0_alias:
	.zero		0
	.zero		64


//--------------------- .nv.constant0._Z23kernel_variance_forwardPfS_S_iiii --------------------------
	.section	.nv.constant0._Z23kernel_variance_forwardPfS_S_iiii,"a",@progbits
	.sectionflags	@""
	.align	4
.nv.constant0._Z23kernel_variance_forwardPfS_S_iiii:
	.zero		936


//--------------------- SYMBOLS --------------------------

	.type		.nv.reservedSmem.offset0,@object
	.size		.nv.reservedSmem.offset0,0x4
